// auto-generated by cutlass_sweep.gemm — config: {"arch": "sm_100", "cluster_m": 1, "cluster_n": 1, "dtype": "fp16", "dtype_b": "fp16", "layout": "nt", "stages": 0, "tile_k": 128, "tile_m": 128, "tile_n": 64}
#include "cutlass/cutlass.h"
#include "cutlass/gemm/collective/collective_builder.hpp"
#include "cutlass/gemm/device/gemm_universal_adapter.h"
#include "cutlass/gemm/kernel/gemm_universal.hpp"
#include "cutlass/epilogue/collective/collective_builder.hpp"

using ElemA = cutlass::half_t;
using ElemB = cutlass::half_t;
using ElemCD = cutlass::half_t;
using Acc  = float;
using TileShape    = cute::Shape<cute::_128, cute::_64, cute::_128>;
using ClusterShape = cute::Shape<cute::_1, cute::_1, cute::_1>;

using CollectiveEpilogue = typename cutlass::epilogue::collective::CollectiveBuilder<
    cutlass::arch::Sm100, cutlass::arch::OpClassTensorOp,
    TileShape, ClusterShape,
    cutlass::epilogue::collective::EpilogueTileAuto,
    Acc, Acc,
    ElemCD, cutlass::layout::RowMajor, 128 / cutlass::sizeof_bits<ElemCD>::value,
    ElemCD, cutlass::layout::RowMajor, 128 / cutlass::sizeof_bits<ElemCD>::value,
    cutlass::epilogue::collective::EpilogueScheduleAuto
  >::CollectiveOp;

using CollectiveMainloop = typename cutlass::gemm::collective::CollectiveBuilder<
    cutlass::arch::Sm100, cutlass::arch::OpClassTensorOp,
    ElemA, cutlass::layout::RowMajor, 128 / cutlass::sizeof_bits<ElemA>::value,
    ElemB, cutlass::layout::ColumnMajor, 128 / cutlass::sizeof_bits<ElemB>::value,
    Acc,
    TileShape, ClusterShape,
    cutlass::gemm::collective::StageCountAutoCarveout<static_cast<int>(sizeof(typename CollectiveEpilogue::SharedStorage))>,
    cutlass::gemm::collective::KernelScheduleAuto
  >::CollectiveOp;

using GemmKernel = cutlass::gemm::kernel::GemmUniversal<
    cute::Shape<int,int,int,int>,
    CollectiveMainloop,
    CollectiveEpilogue
>;
using Gemm = cutlass::gemm::device::GemmUniversalAdapter<GemmKernel>;

// Force the device kernel symbol into the cubin without needing a host main.
auto* _anchor = &cutlass::device_kernel<GemmKernel>;


// ===== COMPILED SASS (sm_100a) =====

	.target	sm_100a

	.elftype	@"ET_EXEC"


//--------------------- .note.nv.tkinfo           --------------------------
	.section	.note.nv.tkinfo,"",@"SHT_NOTE"
	.sectionflags	@"SHF_NOTE_NV_TKINFO"
	.tkinfo
        /*0018*/ 	.word	0x00000002
        /*0030*/ 	.string	""
        /*0030*/ 	.string	"ptxas"
        /*0030*/ 	.string	"Cuda compilation tools, release 13.0, V13.0.88"
        /*0030*/ 	.string	"Build cuda_13.0.r13.0/compiler.36424714_0"
        /*0030*/ 	.string	"-arch sm_100a -m 64 "



//--------------------- .note.nv.cuinfo           --------------------------
	.section	.note.nv.cuinfo,"",@"SHT_NOTE"
	.sectionflags	@"SHF_NOTE_NV_CUINFO"
        /*0018*/ 	.short	0x0002
        /*001a*/ 	.short	0x0064
        /*001c*/ 	.short	0x0082
	.zero		2


//--------------------- .nv.info                  --------------------------
	.section	.nv.info,"",@"SHT_CUDA_INFO"
	.align	4


	//----- nvinfo : EIATTR_REGCOUNT
	.align		4
        /*0000*/ 	.byte	0x04, 0x2f
        /*0002*/ 	.short	(.L_19 - .L_18)
	.align		4
.L_18:
        /*0004*/ 	.word	index@(_ZN7cutlass13device_kernelINS_4gemm6kernel13GemmUniversalIN4cute5tupleIJiiiiEEENS1_10collective13CollectiveMmaINS1_35MainloopSm100TmaUmmaWarpSpecializedILi4ELi2ELi4ENS5_IJNS4_1CILi1EEESB_SB_EEEEENS5_IJNSA_ILi128EEENSA_ILi64EEESE_EEENS_6half_tENS5_IJlSB_lEEESH_SI_NS4_8TiledMMAINS4_8MMA_AtomIJNS4_20SM100_MMA_F16BF16_SSISH_SH_fLi128ELi64ELNS4_4UMMA5MajorE0ELSN_0ELNSM_7ScaleInE0ELSO_0EEEEEENS4_6LayoutISC_NS5_IJNSA_ILi0EEESS_SS_EEEEENS5_IJNS4_10UnderscoreESV_SV_EEEEENS4_13SM90_TMA_LOADENS4_14ComposedLayoutINS4_7SwizzleILi3ELi4ELi3EEENS4_18smem_ptr_flag_bitsILi16EEENSR_INS5_IJNSA_ILi8EEESF_EEENS5_IJSF_SB_EEEEEEEvNS4_8identityESY_S18_vS19_EENS_8epilogue10collective18CollectiveEpilogueINS1B_23Sm100TmaWarpSpecializedILi3ELi2ELi32ELb1ELb0EEEJSG_NS5_IJNSR_ISE_SB_EENSR_INSA_ILi32EEESB_EEEEESH_SI_SH_SI_NS1B_6fusion15FusionCallbacksIS1F_NS1K_17LinearCombinationISH_fSH_fLNS_15FloatRoundStyleE2EEESG_S1J_JEEENS4_5SM1004TMEM4LOAD26SM100_TMEM_LOAD_32dp32b32xESY_NSZ_INS10_ILi2ELi4ELi3EEES13_NSR_INS5_IJS14_S1H_EEENS5_IJS1H_SB_EEEEEEENS4_39AutoVectorizingCopyWithAssumedAlignmentILi128EEENS4_14SM90_TMA_STOREES1Y_S20_S20_EEEvvEEEEvNT_6ParamsE)
        /*0008*/ 	.word	0x0000006f


	//----- nvinfo : EIATTR_FRAME_SIZE
	.align		4
.L_19:
        /*000c*/ 	.byte	0x04, 0x11
        /*000e*/ 	.short	(.L_21 - .L_20)
	.align		4
.L_20:
        /*0010*/ 	.word	index@($__internal_2_$__cuda_sm10x_tcgen05_guardrail_trap_unallocated_columns_being_dealloced)
        /*0014*/ 	.word	0x00000000


	//----- nvinfo : EIATTR_FRAME_SIZE
	.align		4
.L_21:
        /*0018*/ 	.byte	0x04, 0x11
        /*001a*/ 	.short	(.L_23 - .L_22)
	.align		4
.L_22:
        /*001c*/ 	.word	index@($__internal_1_$__cuda_sm10x_tcgen05_guardrail_trap_phase_invalid_during_alloc)
        /*0020*/ 	.word	0x00000000


	//----- nvinfo : EIATTR_FRAME_SIZE
	.align		4
.L_23:
        /*0024*/ 	.byte	0x04, 0x11
        /*0026*/ 	.short	(.L_25 - .L_24)
	.align		4
.L_24:
        /*0028*/ 	.word	index@($__internal_0_$__cuda_sm10x_tcgen05_guardrail_trap_col_being_dealloced_not_returned_by_alloc)
        /*002c*/ 	.word	0x00000000


	//----- nvinfo : EIATTR_FRAME_SIZE
	.align		4
.L_25:
        /*0030*/ 	.byte	0x04, 0x11
        /*0032*/ 	.short	(.L_27 - .L_26)
	.align		4
.L_26:
        /*0034*/ 	.word	index@(_ZN7cutlass13device_kernelINS_4gemm6kernel13GemmUniversalIN4cute5tupleIJiiiiEEENS1_10collective13CollectiveMmaINS1_35MainloopSm100TmaUmmaWarpSpecializedILi4ELi2ELi4ENS5_IJNS4_1CILi1EEESB_SB_EEEEENS5_IJNSA_ILi128EEENSA_ILi64EEESE_EEENS_6half_tENS5_IJlSB_lEEESH_SI_NS4_8TiledMMAINS4_8MMA_AtomIJNS4_20SM100_MMA_F16BF16_SSISH_SH_fLi128ELi64ELNS4_4UMMA5MajorE0ELSN_0ELNSM_7ScaleInE0ELSO_0EEEEEENS4_6LayoutISC_NS5_IJNSA_ILi0EEESS_SS_EEEEENS5_IJNS4_10UnderscoreESV_SV_EEEEENS4_13SM90_TMA_LOADENS4_14ComposedLayoutINS4_7SwizzleILi3ELi4ELi3EEENS4_18smem_ptr_flag_bitsILi16EEENSR_INS5_IJNSA_ILi8EEESF_EEENS5_IJSF_SB_EEEEEEEvNS4_8identityESY_S18_vS19_EENS_8epilogue10collective18CollectiveEpilogueINS1B_23Sm100TmaWarpSpecializedILi3ELi2ELi32ELb1ELb0EEEJSG_NS5_IJNSR_ISE_SB_EENSR_INSA_ILi32EEESB_EEEEESH_SI_SH_SI_NS1B_6fusion15FusionCallbacksIS1F_NS1K_17LinearCombinationISH_fSH_fLNS_15FloatRoundStyleE2EEESG_S1J_JEEENS4_5SM1004TMEM4LOAD26SM100_TMEM_LOAD_32dp32b32xESY_NSZ_INS10_ILi2ELi4ELi3EEES13_NSR_INS5_IJS14_S1H_EEENS5_IJS1H_SB_EEEEEEENS4_39AutoVectorizingCopyWithAssumedAlignmentILi128EEENS4_14SM90_TMA_STOREES1Y_S20_S20_EEEvvEEEEvNT_6ParamsE)
        /*0038*/ 	.word	0x00000000


	//----- nvinfo : EIATTR_MIN_STACK_SIZE
	.align		4
.L_27:
        /*003c*/ 	.byte	0x04, 0x12
        /*003e*/ 	.short	(.L_29 - .L_28)
	.align		4
.L_28:
        /*0040*/ 	.word	index@(_ZN7cutlass13device_kernelINS_4gemm6kernel13GemmUniversalIN4cute5tupleIJiiiiEEENS1_10collective13CollectiveMmaINS1_35MainloopSm100TmaUmmaWarpSpecializedILi4ELi2ELi4ENS5_IJNS4_1CILi1EEESB_SB_EEEEENS5_IJNSA_ILi128EEENSA_ILi64EEESE_EEENS_6half_tENS5_IJlSB_lEEESH_SI_NS4_8TiledMMAINS4_8MMA_AtomIJNS4_20SM100_MMA_F16BF16_SSISH_SH_fLi128ELi64ELNS4_4UMMA5MajorE0ELSN_0ELNSM_7ScaleInE0ELSO_0EEEEEENS4_6LayoutISC_NS5_IJNSA_ILi0EEESS_SS_EEEEENS5_IJNS4_10UnderscoreESV_SV_EEEEENS4_13SM90_TMA_LOADENS4_14ComposedLayoutINS4_7SwizzleILi3ELi4ELi3EEENS4_18smem_ptr_flag_bitsILi16EEENSR_INS5_IJNSA_ILi8EEESF_EEENS5_IJSF_SB_EEEEEEEvNS4_8identityESY_S18_vS19_EENS_8epilogue10collective18CollectiveEpilogueINS1B_23Sm100TmaWarpSpecializedILi3ELi2ELi32ELb1ELb0EEEJSG_NS5_IJNSR_ISE_SB_EENSR_INSA_ILi32EEESB_EEEEESH_SI_SH_SI_NS1B_6fusion15FusionCallbacksIS1F_NS1K_17LinearCombinationISH_fSH_fLNS_15FloatRoundStyleE2EEESG_S1J_JEEENS4_5SM1004TMEM4LOAD26SM100_TMEM_LOAD_32dp32b32xESY_NSZ_INS10_ILi2ELi4ELi3EEES13_NSR_INS5_IJS14_S1H_EEENS5_IJS1H_SB_EEEEEEENS4_39AutoVectorizingCopyWithAssumedAlignmentILi128EEENS4_14SM90_TMA_STOREES1Y_S20_S20_EEEvvEEEEvNT_6ParamsE)
        /*0044*/ 	.word	0x00000000
.L_29:


//--------------------- .nv.compat                --------------------------
	.section	.nv.compat,"",@"SHT_CUDA_COMPAT_INFO"
	.align	4
        /*0000*/ 	.byte	0x02, 0x09, 0x01, 0x00, 0x02, 0x02, 0x02, 0x00, 0x02, 0x05, 0x05, 0x00, 0x03, 0x07, 0x01, 0x01
        /*0010*/ 	.byte	0x02, 0x03, 0x01, 0x00, 0x02, 0x06, 0x01, 0x00, 0x04, 0x0b, 0x08, 0x00, 0x09, 0x00, 0x00, 0x00
        /*0020*/ 	.byte	0x00, 0x00, 0x00, 0x00


//--------------------- .nv.info._ZN7cutlass13device_kernelINS_4gemm6kernel13GemmUniversalIN4cute5tupleIJiiiiEEENS1_10collective13CollectiveMmaINS1_35MainloopSm100TmaUmmaWarpSpecializedILi4ELi2ELi4ENS5_IJNS4_1CILi1EEESB_SB_EEEEENS5_IJNSA_ILi128EEENSA_ILi64EEESE_EEENS_6half_tENS5_IJlSB_lEEESH_SI_NS4_8TiledMMAINS4_8MMA_AtomIJNS4_20SM100_MMA_F16BF16_SSISH_SH_fLi128ELi64ELNS4_4UMMA5MajorE0ELSN_0ELNSM_7ScaleInE0ELSO_0EEEEEENS4_6LayoutISC_NS5_IJNSA_ILi0EEESS_SS_EEEEENS5_IJNS4_10UnderscoreESV_SV_EEEEENS4_13SM90_TMA_LOADENS4_14ComposedLayoutINS4_7SwizzleILi3ELi4ELi3EEENS4_18smem_ptr_flag_bitsILi16EEENSR_INS5_IJNSA_ILi8EEESF_EEENS5_IJSF_SB_EEEEEEEvNS4_8identityESY_S18_vS19_EENS_8epilogue10collective18CollectiveEpilogueINS1B_23Sm100TmaWarpSpecializedILi3ELi2ELi32ELb1ELb0EEEJSG_NS5_IJNSR_ISE_SB_EENSR_INSA_ILi32EEESB_EEEEESH_SI_SH_SI_NS1B_6fusion15FusionCallbacksIS1F_NS1K_17LinearCombinationISH_fSH_fLNS_15FloatRoundStyleE2EEESG_S1J_JEEENS4_5SM1004TMEM4LOAD26SM100_TMEM_LOAD_32dp32b32xESY_NSZ_INS10_ILi2ELi4ELi3EEES13_NSR_INS5_IJS14_S1H_EEENS5_IJS1H_SB_EEEEEEENS4_39AutoVectorizingCopyWithAssumedAlignmentILi128EEENS4_14SM90_TMA_STOREES1Y_S20_S20_EEEvvEEEEvNT_6ParamsE --------------------------
	.section	.nv.info._ZN7cutlass13device_kernelINS_4gemm6kernel13GemmUniversalIN4cute5tupleIJiiiiEEENS1_10collective13CollectiveMmaINS1_35MainloopSm100TmaUmmaWarpSpecializedILi4ELi2ELi4ENS5_IJNS4_1CILi1EEESB_SB_EEEEENS5_IJNSA_ILi128EEENSA_ILi64EEESE_EEENS_6half_tENS5_IJlSB_lEEESH_SI_NS4_8TiledMMAINS4_8MMA_AtomIJNS4_20SM100_MMA_F16BF16_SSISH_SH_fLi128ELi64ELNS4_4UMMA5MajorE0ELSN_0ELNSM_7ScaleInE0ELSO_0EEEEEENS4_6LayoutISC_NS5_IJNSA_ILi0EEESS_SS_EEEEENS5_IJNS4_10UnderscoreESV_SV_EEEEENS4_13SM90_TMA_LOADENS4_14ComposedLayoutINS4_7SwizzleILi3ELi4ELi3EEENS4_18smem_ptr_flag_bitsILi16EEENSR_INS5_IJNSA_ILi8EEESF_EEENS5_IJSF_SB_EEEEEEEvNS4_8identityESY_S18_vS19_EENS_8epilogue10collective18CollectiveEpilogueINS1B_23Sm100TmaWarpSpecializedILi3ELi2ELi32ELb1ELb0EEEJSG_NS5_IJNSR_ISE_SB_EENSR_INSA_ILi32EEESB_EEEEESH_SI_SH_SI_NS1B_6fusion15FusionCallbacksIS1F_NS1K_17LinearCombinationISH_fSH_fLNS_15FloatRoundStyleE2EEESG_S1J_JEEENS4_5SM1004TMEM4LOAD26SM100_TMEM_LOAD_32dp32b32xESY_NSZ_INS10_ILi2ELi4ELi3EEES13_NSR_INS5_IJS14_S1H_EEENS5_IJS1H_SB_EEEEEEENS4_39AutoVectorizingCopyWithAssumedAlignmentILi128EEENS4_14SM90_TMA_STOREES1Y_S20_S20_EEEvvEEEEvNT_6ParamsE,"",@"SHT_CUDA_INFO"
	.sectionflags	@""
	.align	4


	//----- nvinfo : EIATTR_CUDA_API_VERSION
	.align		4
        /*0000*/ 	.byte	0x04, 0x37
        /*0002*/ 	.short	(.L_31 - .L_30)
.L_30:
        /*0004*/ 	.word	0x00000082


	//----- nvinfo : EIATTR_KPARAM_INFO
	.align		4
.L_31:
        /*0008*/ 	.byte	0x04, 0x17
        /*000a*/ 	.short	(.L_33 - .L_32)
.L_32:
        /*000c*/ 	.word	0x00000000
        /*0010*/ 	.short	0x0000
        /*0012*/ 	.short	0x0000
        /*0014*/ 	.byte	0x00, 0xf0, 0x01, 0x20


	//----- nvinfo : EIATTR_AT_ENTRY_FRAGMENTS
	.align		4
.L_33:
        /*0018*/ 	.byte	0x04, 0x4f
        /*001a*/ 	.short	(.L_35 - .L_34)


	//   ....[0]....
.L_34:
        /*001c*/ 	.word	0x00000006


	//----- nvinfo : EIATTR_RESERVED_SMEM_USED
	.align		4
.L_35:
        /*0020*/ 	.byte	0x01, 0x41
	.zero		2


	//----- nvinfo : EIATTR_SPARSE_MMA_MASK
	.align		4
        /*0024*/ 	.byte	0x03, 0x50
        /*0026*/ 	.short	0x0000


	//----- nvinfo : EIATTR_TCGEN05_1CTA_USED
	.align		4
        /*0028*/ 	.byte	0x01, 0x51
	.zero		2


	//----- nvinfo : EIATTR_MAXREG_COUNT
	.align		4
        /*002c*/ 	.byte	0x03, 0x1b
        /*002e*/ 	.short	0x00ff


	//----- nvinfo : EIATTR_NUM_BARRIERS
	.align		4
        /*0030*/ 	.byte	0x02, 0x4c
        /*0032*/ 	.byte	0x07
	.zero		1


	//----- nvinfo : EIATTR_EXTERNS
	.align		4
        /*0034*/ 	.byte	0x04, 0x0f
        /*0036*/ 	.short	(.L_37 - .L_36)


	//   ....[0]....
	.align		4
.L_36:
        /*0038*/ 	.word	index@(__assertfail)


	//----- nvinfo : EIATTR_MERCURY_ISA_VERSION
	.align		4
.L_37:
        /*003c*/ 	.byte	0x03, 0x5f
        /*003e*/ 	.short	0x0101


	//----- nvinfo : EIATTR_INT_WARP_WIDE_INSTR_OFFSETS
	.align		4
        /*0040*/ 	.byte	0x04, 0x31
        /*0042*/ 	.short	(.L_39 - .L_38)


	//   ....[0]....
.L_38:
        /*0044*/ 	.word	0x00001f20


	//   ....[1]....
        /*0048*/ 	.word	0x00003b20


	//   ....[2]....
        /*004c*/ 	.word	0x00003b50


	//   ....[3]....
        /*0050*/ 	.word	0x00003ba0


	//   ....[4]....
        /*0054*/ 	.word	0x00004490


	//   ....[5]....
        /*0058*/ 	.word	0x000044b0


	//   ....[6]....
        /*005c*/ 	.word	0x00004780


	//   ....[7]....
        /*0060*/ 	.word	0x000048b0


	//----- nvinfo : EIATTR_COOP_GROUP_MASK_REGIDS
	.align		4
.L_39:
        /*0064*/ 	.byte	0x04, 0x29
        /*0066*/ 	.short	(.L_41 - .L_40)


	//   ....[0]....
.L_40:
        /*0068*/ 	.word	0xffffffff


	//   ....[1]....
        /*006c*/ 	.word	0xffffffff


	//   ....[2]....
        /*0070*/ 	.word	0xffffffff


	//   ....[3]....
        /*0074*/ 	.word	0xffffffff


	//   ....[4]....
        /*0078*/ 	.word	0xffffffff


	//   ....[5]....
        /*007c*/ 	.word	0xffffffff


	//   ....[6]....
        /*0080*/ 	.word	0xffffffff


	//   ....[7]....
        /*0084*/ 	.word	0xffffffff


	//   ....[8]....
        /*0088*/ 	.word	0xffffffff


	//   ....[9]....
        /*008c*/ 	.word	0xffffffff


	//   ....[10]....
        /*0090*/ 	.word	0xffffffff


	//   ....[11]....
        /*0094*/ 	.word	0xffffffff


	//   ....[12]....
        /*0098*/ 	.word	0xffffffff


	//----- nvinfo : EIATTR_COOP_GROUP_INSTR_OFFSETS
	.align		4
.L_41:
        /*009c*/ 	.byte	0x04, 0x28
        /*009e*/ 	.short	(.L_43 - .L_42)


	//   ....[0]....
.L_42:
        /*00a0*/ 	.word	0x00000090


	//   ....[1]....
        /*00a4*/ 	.word	0x000004d0


	//   ....[2]....
        /*00a8*/ 	.word	0x00000640


	//   ....[3]....
        /*00ac*/ 	.word	0x000007c0


	//   ....[4]....
        /*00b0*/ 	.word	0x000008c0


	//   ....[5]....
        /*00b4*/ 	.word	0x00000a30


	//   ....[6]....
        /*00b8*/ 	.word	0x00000bd0


	//   ....[7]....
        /*00bc*/ 	.word	0x00001e00


	//   ....[8]....
        /*00c0*/ 	.word	0x00002be0


	//   ....[9]....
        /*00c4*/ 	.word	0x00002df0


	//   ....[10]....
        /*00c8*/ 	.word	0x00002e20


	//   ....[11]....
        /*00cc*/ 	.word	0x00003a10


	//   ....[12]....
        /*00d0*/ 	.word	0x00003c40


	//----- nvinfo : EIATTR_VRC_CTA_INIT_COUNT
	.align		4
.L_43:
        /*00d4*/ 	.byte	0x02, 0x4a
        /*00d6*/ 	.byte	0x80
	.zero		1


	//----- nvinfo : EIATTR_SYSCALL_OFFSETS
	.align		4
        /*00d8*/ 	.byte	0x04, 0x46
        /*00da*/ 	.short	(.L_45 - .L_44)


	//   ....[0]....
.L_44:
        /*00dc*/ 	.word	0x00005460


	//   ....[1]....
        /*00e0*/ 	.word	0x00005550


	//   ....[2]....
        /*00e4*/ 	.word	0x00005d90


	//   ....[3]....
        /*00e8*/ 	.word	0x00006a40


	//----- nvinfo : EIATTR_MBARRIER_INSTR_OFFSETS
	.align		4
.L_45:
        /*00ec*/ 	.byte	0x04, 0x39
        /*00ee*/ 	.short	(.L_47 - .L_46)


	//   ....[0]....
.L_46:
        /*00f0*/ 	.word	0x000005b0
        /*00f4*/ 	.word	0x000000ff
        /*00f8*/ 	.word	0x00000000
        /*00fc*/ 	.short	0x0100
        /*00fe*/ 	.byte	0x05
	.zero		1


	//   ....[1]....
        /*0100*/ 	.word	0x000005c0
        /*0104*/ 	.word	0x000000ff
        /*0108*/ 	.word	0x00000020
        /*010c*/ 	.short	0x0100
        /*010e*/ 	.byte	0x05
	.zero		1


	//   ....[2]....
        /*0110*/ 	.word	0x000005d0
        /*0114*/ 	.word	0x000000ff
        /*0118*/ 	.word	0x00000008
        /*011c*/ 	.short	0x0100
        /*011e*/ 	.byte	0x05
	.zero		1


	//   ....[3]....
        /*0120*/ 	.word	0x000005e0
        /*0124*/ 	.word	0x000000ff
        /*0128*/ 	.word	0x00000028
        /*012c*/ 	.short	0x0100
        /*012e*/ 	.byte	0x05
	.zero		1


	//   ....[4]....
        /*0130*/ 	.word	0x000005f0
        /*0134*/ 	.word	0x000000ff
        /*0138*/ 	.word	0x00000010
        /*013c*/ 	.short	0x0100
        /*013e*/ 	.byte	0x05
	.zero		1


	//   ....[5]....
        /*0140*/ 	.word	0x00000600
        /*0144*/ 	.word	0x000000ff
        /*0148*/ 	.word	0x00000030
        /*014c*/ 	.short	0x0100
        /*014e*/ 	.byte	0x05
	.zero		1


	//   ....[6]....
        /*0150*/ 	.word	0x00000610
        /*0154*/ 	.word	0x000000ff
        /*0158*/ 	.word	0x00000018
        /*015c*/ 	.short	0x0100
        /*015e*/ 	.byte	0x05
	.zero		1


	//   ....[7]....
        /*0160*/ 	.word	0x00000620
        /*0164*/ 	.word	0x000000ff
        /*0168*/ 	.word	0x00000038
        /*016c*/ 	.short	0x0100
        /*016e*/ 	.byte	0x05
	.zero		1


	//   ....[8]....
        /*0170*/ 	.word	0x00000750
        /*0174*/ 	.word	0x000000ff
        /*0178*/ 	.word	0x00000040
        /*017c*/ 	.short	0x0100
        /*017e*/ 	.byte	0x07
	.zero		1


	//   ....[9]....
        /*0180*/ 	.word	0x00000760
        /*0184*/ 	.word	0x000000ff
        /*0188*/ 	.word	0x00000058
        /*018c*/ 	.short	0x0100
        /*018e*/ 	.byte	0x07
	.zero		1


	//   ....[10]....
        /*0190*/ 	.word	0x00000770
        /*0194*/ 	.word	0x000000ff
        /*0198*/ 	.word	0x00000048
        /*019c*/ 	.short	0x0100
        /*019e*/ 	.byte	0x07
	.zero		1


	//   ....[11]....
        /*01a0*/ 	.word	0x00000780
        /*01a4*/ 	.word	0x000000ff
        /*01a8*/ 	.word	0x00000060
        /*01ac*/ 	.short	0x0100
        /*01ae*/ 	.byte	0x07
	.zero		1


	//   ....[12]....
        /*01b0*/ 	.word	0x00000790
        /*01b4*/ 	.word	0x000000ff
        /*01b8*/ 	.word	0x00000050
        /*01bc*/ 	.short	0x0100
        /*01be*/ 	.byte	0x07
	.zero		1


	//   ....[13]....
        /*01c0*/ 	.word	0x000007a0
        /*01c4*/ 	.word	0x000000ff
        /*01c8*/ 	.word	0x00000068
        /*01cc*/ 	.short	0x0100
        /*01ce*/ 	.byte	0x07
	.zero		1


	//   ....[14]....
        /*01d0*/ 	.word	0x00000890
        /*01d4*/ 	.word	0x000000ff
        /*01d8*/ 	.word	0x00000070
        /*01dc*/ 	.short	0x0100
        /*01de*/ 	.byte	0x05
	.zero		1


	//   ....[15]....
        /*01e0*/ 	.word	0x000008a0
        /*01e4*/ 	.word	0x000000ff
        /*01e8*/ 	.word	0x00000078
        /*01ec*/ 	.short	0x0100
        /*01ee*/ 	.byte	0x05
	.zero		1


	//   ....[16]....
        /*01f0*/ 	.word	0x000009e0
        /*01f4*/ 	.word	0x000000ff
        /*01f8*/ 	.word	0x00000080
        /*01fc*/ 	.short	0x0100
        /*01fe*/ 	.byte	0x05
	.zero		1


	//   ....[17]....
        /*0200*/ 	.word	0x000009f0
        /*0204*/ 	.word	0x000000ff
        /*0208*/ 	.word	0x00000090
        /*020c*/ 	.short	0x0100
        /*020e*/ 	.byte	0x05
	.zero		1


	//   ....[18]....
        /*0210*/ 	.word	0x00000a00
        /*0214*/ 	.word	0x000000ff
        /*0218*/ 	.word	0x00000088
        /*021c*/ 	.short	0x0100
        /*021e*/ 	.byte	0x05
	.zero		1


	//   ....[19]....
        /*0220*/ 	.word	0x00000a10
        /*0224*/ 	.word	0x000000ff
        /*0228*/ 	.word	0x00000098
        /*022c*/ 	.short	0x0100
        /*022e*/ 	.byte	0x05
	.zero		1


	//   ....[20]....
        /*0230*/ 	.word	0x00000b40
        /*0234*/ 	.word	0x000000ff
        /*0238*/ 	.word	0x000000a0
        /*023c*/ 	.short	0x0100
        /*023e*/ 	.byte	0x07
	.zero		1


	//   ....[21]....
        /*0240*/ 	.word	0x00000b50
        /*0244*/ 	.word	0x000000ff
        /*0248*/ 	.word	0x000000c0
        /*024c*/ 	.short	0x0100
        /*024e*/ 	.byte	0x07
	.zero		1


	//   ....[22]....
        /*0250*/ 	.word	0x00000b60
        /*0254*/ 	.word	0x000000ff
        /*0258*/ 	.word	0x000000a8
        /*025c*/ 	.short	0x0100
        /*025e*/ 	.byte	0x07
	.zero		1


	//   ....[23]....
        /*0260*/ 	.word	0x00000b70
        /*0264*/ 	.word	0x000000ff
        /*0268*/ 	.word	0x000000c8
        /*026c*/ 	.short	0x0100
        /*026e*/ 	.byte	0x07
	.zero		1


	//   ....[24]....
        /*0270*/ 	.word	0x00000b80
        /*0274*/ 	.word	0x000000ff
        /*0278*/ 	.word	0x000000b0
        /*027c*/ 	.short	0x0100
        /*027e*/ 	.byte	0x07
	.zero		1


	//   ....[25]....
        /*0280*/ 	.word	0x00000b90
        /*0284*/ 	.word	0x000000ff
        /*0288*/ 	.word	0x000000d0
        /*028c*/ 	.short	0x0100
        /*028e*/ 	.byte	0x07
	.zero		1


	//   ....[26]....
        /*0290*/ 	.word	0x00000ba0
        /*0294*/ 	.word	0x000000ff
        /*0298*/ 	.word	0x000000b8
        /*029c*/ 	.short	0x0100
        /*029e*/ 	.byte	0x07
	.zero		1


	//   ....[27]....
        /*02a0*/ 	.word	0x00000bb0
        /*02a4*/ 	.word	0x000000ff
        /*02a8*/ 	.word	0x000000d8
        /*02ac*/ 	.short	0x0100
        /*02ae*/ 	.byte	0x07
	.zero		1


	//   ....[28]....
        /*02b0*/ 	.word	0x00000ca0
        /*02b4*/ 	.word	0x000000ff
        /*02b8*/ 	.word	0x000000e0
        /*02bc*/ 	.short	0x0100
        /*02be*/ 	.byte	0x05
	.zero		1


	//   ....[29]....
        /*02c0*/ 	.word	0x00000cb0
        /*02c4*/ 	.word	0x000000ff
        /*02c8*/ 	.word	0x000000f0
        /*02cc*/ 	.short	0x0100
        /*02ce*/ 	.byte	0x05
	.zero		1


	//   ....[30]....
        /*02d0*/ 	.word	0x00000cc0
        /*02d4*/ 	.word	0x000000ff
        /*02d8*/ 	.word	0x000000e8
        /*02dc*/ 	.short	0x0100
        /*02de*/ 	.byte	0x05
	.zero		1


	//   ....[31]....
        /*02e0*/ 	.word	0x00000cd0
        /*02e4*/ 	.word	0x000000ff
        /*02e8*/ 	.word	0x000000f8
        /*02ec*/ 	.short	0x0100
        /*02ee*/ 	.byte	0x05
	.zero		1


	//   ....[32]....
        /*02f0*/ 	.word	0x000015a0
        /*02f4*/ 	.word	0x00000002
        /*02f8*/ 	.word	0x000000f0
        /*02fc*/ 	.short	0x010a
        /*02fe*/ 	.byte	0xff
	.zero		1


	//   ....[33]....
        /*0300*/ 	.word	0x000015d0
        /*0304*/ 	.word	0x00000002
        /*0308*/ 	.word	0x000000e0
        /*030c*/ 	.short	0x0101
        /*030e*/ 	.byte	0xff
	.zero		1


	//   ....[34]....
        /*0310*/ 	.word	0x000016a0
        /*0314*/ 	.word	0x000000ff
        /*0318*/ 	.word	0x00000020
        /*031c*/ 	.short	0x010a
        /*031e*/ 	.byte	0x08
	.zero		1


	//   ....[35]....
        /*0320*/ 	.word	0x00001740
        /*0324*/ 	.word	0x000000ff
        /*0328*/ 	.word	0x00000020
        /*032c*/ 	.short	0x010a
        /*032e*/ 	.byte	0x21
	.zero		1


	//   ....[36]....
        /*0330*/ 	.word	0x00001890
        /*0334*/ 	.word	0x000000ff
        /*0338*/ 	.word	0x00000020
        /*033c*/ 	.short	0x010a
        /*033e*/ 	.byte	0x08
	.zero		1


	//   ....[37]....
        /*0340*/ 	.word	0x00001a60
        /*0344*/ 	.word	0x000000ff
        /*0348*/ 	.word	0x00000078
        /*034c*/ 	.short	0x0101
        /*034e*/ 	.byte	0x04
	.zero		1


	//   ....[38]....
        /*0350*/ 	.word	0x00001a80
        /*0354*/ 	.word	0x000000ff
        /*0358*/ 	.word	0x00000020
        /*035c*/ 	.short	0x010a
        /*035e*/ 	.byte	0x08
	.zero		1


	//   ....[39]....
        /*0360*/ 	.word	0x00001b00
        /*0364*/ 	.word	0x000000ff
        /*0368*/ 	.word	0x00000020
        /*036c*/ 	.short	0x010a
        /*036e*/ 	.byte	0x21
	.zero		1


	//   ....[40]....
        /*0370*/ 	.word	0x00001c50
        /*0374*/ 	.word	0x000000ff
        /*0378*/ 	.word	0x00000020
        /*037c*/ 	.short	0x010a
        /*037e*/ 	.byte	0x08
	.zero		1


	//   ....[41]....
        /*0380*/ 	.word	0x00001e30
        /*0384*/ 	.word	0x00000002
        /*0388*/ 	.word	0x00000080
        /*038c*/ 	.short	0x010a
        /*038e*/ 	.byte	0xff
	.zero		1


	//   ....[42]....
        /*0390*/ 	.word	0x00001ef0
        /*0394*/ 	.word	0x00000002
        /*0398*/ 	.word	0x00000000
        /*039c*/ 	.short	0x0101
        /*039e*/ 	.byte	0xff
	.zero		1


	//   ....[43]....
        /*03a0*/ 	.word	0x00002450
        /*03a4*/ 	.word	0x000000ff
        /*03a8*/ 	.word	0x00000000
        /*03ac*/ 	.short	0x010a
        /*03ae*/ 	.byte	0x05
	.zero		1


	//   ....[44]....
        /*03b0*/ 	.word	0x000024e0
        /*03b4*/ 	.word	0x000000ff
        /*03b8*/ 	.word	0x00000000
        /*03bc*/ 	.short	0x010a
        /*03be*/ 	.byte	0x05
	.zero		1


	//   ....[45]....
        /*03c0*/ 	.word	0x00002570
        /*03c4*/ 	.word	0x000000ff
        /*03c8*/ 	.word	0x00000000
        /*03cc*/ 	.short	0x010a
        /*03ce*/ 	.byte	0x05
	.zero		1


	//   ....[46]....
        /*03d0*/ 	.word	0x00002610
        /*03d4*/ 	.word	0x00000000
        /*03d8*/ 	.word	0x00000000
        /*03dc*/ 	.short	0x010a
        /*03de*/ 	.byte	0xff
	.zero		1


	//   ....[47]....
        /*03e0*/ 	.word	0x00002730
        /*03e4*/ 	.word	0x00000000
        /*03e8*/ 	.word	0x000000e0
        /*03ec*/ 	.short	0x010a
        /*03ee*/ 	.byte	0xff
	.zero		1


	//   ....[48]....
        /*03f0*/ 	.word	0x000027a0
        /*03f4*/ 	.word	0x00000000
        /*03f8*/ 	.word	0x00000000
        /*03fc*/ 	.short	0x0101
        /*03fe*/ 	.byte	0xff
	.zero		1


	//   ....[49]....
        /*0400*/ 	.word	0x000027c0
        /*0404*/ 	.word	0x000000ff
        /*0408*/ 	.word	0x00000090
        /*040c*/ 	.short	0x010a
        /*040e*/ 	.byte	0x05
	.zero		1


	//   ....[50]....
        /*0410*/ 	.word	0x000028e0
        /*0414*/ 	.word	0x00000000
        /*0418*/ 	.word	0x00000080
        /*041c*/ 	.short	0x010a
        /*041e*/ 	.byte	0xff
	.zero		1


	//   ....[51]....
        /*0420*/ 	.word	0x000029e0
        /*0424*/ 	.word	0x00000000
        /*0428*/ 	.word	0x00000000
        /*042c*/ 	.short	0x0101
        /*042e*/ 	.byte	0xff
	.zero		1


	//   ....[52]....
        /*0430*/ 	.word	0x00002a70
        /*0434*/ 	.word	0x000000ff
        /*0438*/ 	.word	0x00000090
        /*043c*/ 	.short	0x0106
        /*043e*/ 	.byte	0x05
	.zero		1


	//   ....[53]....
        /*0440*/ 	.word	0x00002a90
        /*0444*/ 	.word	0x000000ff
        /*0448*/ 	.word	0x00000090
        /*044c*/ 	.short	0x010a
        /*044e*/ 	.byte	0x05
	.zero		1


	//   ....[54]....
        /*0450*/ 	.word	0x00002b20
        /*0454*/ 	.word	0x000000ff
        /*0458*/ 	.word	0x00000090
        /*045c*/ 	.short	0x0106
        /*045e*/ 	.byte	0x04
	.zero		1


	//   ....[55]....
        /*0460*/ 	.word	0x00002b60
        /*0464*/ 	.word	0x00000000
        /*0468*/ 	.word	0x00000090
        /*046c*/ 	.short	0x010a
        /*046e*/ 	.byte	0xff
	.zero		1


	//   ....[56]....
        /*0470*/ 	.word	0x00003120
        /*0474*/ 	.word	0x00000000
        /*0478*/ 	.word	0x00000080
        /*047c*/ 	.short	0x010a
        /*047e*/ 	.byte	0xff
	.zero		1


	//   ....[57]....
        /*0480*/ 	.word	0x00003220
        /*0484*/ 	.word	0x00000003
        /*0488*/ 	.word	0x00000000
        /*048c*/ 	.short	0x0101
        /*048e*/ 	.byte	0xff
	.zero		1


	//   ....[58]....
        /*0490*/ 	.word	0x00003230
        /*0494*/ 	.word	0x000000ff
        /*0498*/ 	.word	0x00000000
        /*049c*/ 	.short	0x010a
        /*049e*/ 	.byte	0x07
	.zero		1


	//   ....[59]....
        /*04a0*/ 	.word	0x00003260
        /*04a4*/ 	.word	0x000000ff
        /*04a8*/ 	.word	0x000000c0
        /*04ac*/ 	.short	0x010a
        /*04ae*/ 	.byte	0x06
	.zero		1


	//   ....[60]....
        /*04b0*/ 	.word	0x00003330
        /*04b4*/ 	.word	0x000000ff
        /*04b8*/ 	.word	0x00000000
        /*04bc*/ 	.short	0x010a
        /*04be*/ 	.byte	0x0b
	.zero		1


	//   ....[61]....
        /*04c0*/ 	.word	0x00003460
        /*04c4*/ 	.word	0x000000ff
        /*04c8*/ 	.word	0x00000000
        /*04cc*/ 	.short	0x010a
        /*04ce*/ 	.byte	0x22
	.zero		1


	//   ....[62]....
        /*04d0*/ 	.word	0x00003840
        /*04d4*/ 	.word	0x000000ff
        /*04d8*/ 	.word	0x00000000
        /*04dc*/ 	.short	0x010a
        /*04de*/ 	.byte	0x06
	.zero		1


	//   ....[63]....
        /*04e0*/ 	.word	0x000038d0
        /*04e4*/ 	.word	0x000000ff
        /*04e8*/ 	.word	0x00000000
        /*04ec*/ 	.short	0x010a
        /*04ee*/ 	.byte	0x06
	.zero		1


	//   ....[64]....
        /*04f0*/ 	.word	0x00003960
        /*04f4*/ 	.word	0x000000ff
        /*04f8*/ 	.word	0x00000000
        /*04fc*/ 	.short	0x010a
        /*04fe*/ 	.byte	0x06
	.zero		1


	//   ....[65]....
        /*0500*/ 	.word	0x000039f0
        /*0504*/ 	.word	0x000000ff
        /*0508*/ 	.word	0x00000000
        /*050c*/ 	.short	0x010a
        /*050e*/ 	.byte	0x07
	.zero		1


	//   ....[66]....
        /*0510*/ 	.word	0x00003e30
        /*0514*/ 	.word	0x00000000
        /*0518*/ 	.word	0x00000080
        /*051c*/ 	.short	0x010a
        /*051e*/ 	.byte	0xff
	.zero		1


	//   ....[67]....
        /*0520*/ 	.word	0x00003ef0
        /*0524*/ 	.word	0x00000000
        /*0528*/ 	.word	0x00000000
        /*052c*/ 	.short	0x0101
        /*052e*/ 	.byte	0xff
	.zero		1


	//   ....[68]....
        /*0530*/ 	.word	0x00004210
        /*0534*/ 	.word	0x000000ff
        /*0538*/ 	.word	0x00000078
        /*053c*/ 	.short	0x010a
        /*053e*/ 	.byte	0x07
	.zero		1


	//   ....[69]....
        /*0540*/ 	.word	0x00004430
        /*0544*/ 	.word	0x000000ff
        /*0548*/ 	.word	0x00000058
        /*054c*/ 	.short	0x010a
        /*054e*/ 	.byte	0x0f
	.zero		1


	//   ....[70]....
        /*0550*/ 	.word	0x00004630
        /*0554*/ 	.word	0x000000ff
        /*0558*/ 	.word	0x00000040
        /*055c*/ 	.short	0x010b
        /*055e*/ 	.byte	0x0f
	.zero		1


	//   ....[71]....
        /*0560*/ 	.word	0x00004680
        /*0564*/ 	.word	0x000000ff
        /*0568*/ 	.word	0x00000000
        /*056c*/ 	.short	0x0101
        /*056e*/ 	.byte	0x10
	.zero		1


	//   ....[72]....
        /*0570*/ 	.word	0x000046c0
        /*0574*/ 	.word	0x000000ff
        /*0578*/ 	.word	0x00000058
        /*057c*/ 	.short	0x010a
        /*057e*/ 	.byte	0x0d
	.zero		1


	//   ....[73]....
        /*0580*/ 	.word	0x00004900
        /*0584*/ 	.word	0x000000ff
        /*0588*/ 	.word	0x00000040
        /*058c*/ 	.short	0x010b
        /*058e*/ 	.byte	0x0d
	.zero		1


	//   ....[74]....
        /*0590*/ 	.word	0x00004970
        /*0594*/ 	.word	0x000000ff
        /*0598*/ 	.word	0x00000000
        /*059c*/ 	.short	0x0101
        /*059e*/ 	.byte	0x0f
	.zero		1


	//   ....[75]....
        /*05a0*/ 	.word	0x000049c0
        /*05a4*/ 	.word	0x000000ff
        /*05a8*/ 	.word	0x00000000
        /*05ac*/ 	.short	0x010a
        /*05ae*/ 	.byte	0x04
	.zero		1


	//   ....[76]....
        /*05b0*/ 	.word	0x00004a50
        /*05b4*/ 	.word	0x000000ff
        /*05b8*/ 	.word	0x00000000
        /*05bc*/ 	.short	0x010a
        /*05be*/ 	.byte	0x04
	.zero		1


	//   ....[77]....
        /*05c0*/ 	.word	0x00004af0
        /*05c4*/ 	.word	0x00000000
        /*05c8*/ 	.word	0x00000000
        /*05cc*/ 	.short	0x010a
        /*05ce*/ 	.byte	0xff
	.zero		1


	//   ....[78]....
        /*05d0*/ 	.word	0x00004e30
        /*05d4*/ 	.word	0x00000000
        /*05d8*/ 	.word	0x00000080
        /*05dc*/ 	.short	0x010a
        /*05de*/ 	.byte	0xff
	.zero		1


	//   ....[79]....
        /*05e0*/ 	.word	0x00004f40
        /*05e4*/ 	.word	0x00000000
        /*05e8*/ 	.word	0x00000000
        /*05ec*/ 	.short	0x0101
        /*05ee*/ 	.byte	0xff
	.zero		1


	//   ....[80]....
        /*05f0*/ 	.word	0x000059e0
        /*05f4*/ 	.word	0x00000000
        /*05f8*/ 	.word	0x00000040
        /*05fc*/ 	.short	0x010a
        /*05fe*/ 	.byte	0xff
	.zero		1


	//   ....[81]....
        /*0600*/ 	.word	0x00005a50
        /*0604*/ 	.word	0x00000049
        /*0608*/ 	.word	0x000000a0
        /*060c*/ 	.short	0x010a
        /*060e*/ 	.byte	0xff
	.zero		1


	//   ....[82]....
        /*0610*/ 	.word	0x00005b40
        /*0614*/ 	.word	0x00000000
        /*0618*/ 	.word	0x00000040
        /*061c*/ 	.short	0x010a
        /*061e*/ 	.byte	0xff
	.zero		1


	//   ....[83]....
        /*0620*/ 	.word	0x00005c70
        /*0624*/ 	.word	0x00000049
        /*0628*/ 	.word	0x000000a0
        /*062c*/ 	.short	0x010a
        /*062e*/ 	.byte	0xff
	.zero		1


	//   ....[84]....
        /*0630*/ 	.word	0x00006780
        /*0634*/ 	.word	0x00000000
        /*0638*/ 	.word	0x00000000
        /*063c*/ 	.short	0x0101
        /*063e*/ 	.byte	0xff
	.zero		1


	//   ....[85]....
        /*0640*/ 	.word	0x00006790
        /*0644*/ 	.word	0x00000002
        /*0648*/ 	.word	0x00000040
        /*064c*/ 	.short	0x010a
        /*064e*/ 	.byte	0xff
	.zero		1


	//   ....[86]....
        /*0650*/ 	.word	0x00006860
        /*0654*/ 	.word	0x00000002
        /*0658*/ 	.word	0x00000040
        /*065c*/ 	.short	0x010a
        /*065e*/ 	.byte	0xff
	.zero		1


	//   ....[87]....
        /*0660*/ 	.word	0x00006bb0
        /*0664*/ 	.word	0x000000ff
        /*0668*/ 	.word	0x00000000
        /*066c*/ 	.short	0x0101
        /*066e*/ 	.byte	0x05
	.zero		1


	//   ....[88]....
        /*0670*/ 	.word	0x00007500
        /*0674*/ 	.word	0x00000000
        /*0678*/ 	.word	0x00000000
        /*067c*/ 	.short	0x0101
        /*067e*/ 	.byte	0xff
	.zero		1


	//   ....[89]....
        /*0680*/ 	.word	0x00007770
        /*0684*/ 	.word	0x000000ff
        /*0688*/ 	.word	0x00000000
        /*068c*/ 	.short	0x0101
        /*068e*/ 	.byte	0x04
	.zero		1


	//   ....[90]....
        /*0690*/ 	.word	0x00007790
        /*0694*/ 	.word	0x00000002
        /*0698*/ 	.word	0x000000f0
        /*069c*/ 	.short	0x010a
        /*069e*/ 	.byte	0xff
	.zero		1


	//   ....[91]....
        /*06a0*/ 	.word	0x000077f0
        /*06a4*/ 	.word	0x00000002
        /*06a8*/ 	.word	0x00000020
        /*06ac*/ 	.short	0x010a
        /*06ae*/ 	.byte	0xff
	.zero		1


	//   ....[92]....
        /*06b0*/ 	.word	0x00007850
        /*06b4*/ 	.word	0x00000002
        /*06b8*/ 	.word	0x00000020
        /*06bc*/ 	.short	0x010a
        /*06be*/ 	.byte	0xff
	.zero		1


	//   ....[93]....
        /*06c0*/ 	.word	0x000078a0
        /*06c4*/ 	.word	0x00000002
        /*06c8*/ 	.word	0x00000080
        /*06cc*/ 	.short	0x010a
        /*06ce*/ 	.byte	0xff
	.zero		1


	//   ....[94]....
        /*06d0*/ 	.word	0x00007900
        /*06d4*/ 	.word	0x00000000
        /*06d8*/ 	.word	0x00000000
        /*06dc*/ 	.short	0x010a
        /*06de*/ 	.byte	0xff
	.zero		1


	//   ....[95]....
        /*06e0*/ 	.word	0x00007960
        /*06e4*/ 	.word	0x00000000
        /*06e8*/ 	.word	0x00000000
        /*06ec*/ 	.short	0x010a
        /*06ee*/ 	.byte	0xff
	.zero		1


	//   ....[96]....
        /*06f0*/ 	.word	0x000079c0
        /*06f4*/ 	.word	0x00000000
        /*06f8*/ 	.word	0x00000000
        /*06fc*/ 	.short	0x010a
        /*06fe*/ 	.byte	0xff
	.zero		1


	//   ....[97]....
        /*0700*/ 	.word	0x00007a10
        /*0704*/ 	.word	0x00000000
        /*0708*/ 	.word	0x000000e0
        /*070c*/ 	.short	0x010a
        /*070e*/ 	.byte	0xff
	.zero		1


	//   ....[98]....
        /*0710*/ 	.word	0x00007a70
        /*0714*/ 	.word	0x00000000
        /*0718*/ 	.word	0x00000090
        /*071c*/ 	.short	0x010a
        /*071e*/ 	.byte	0xff
	.zero		1


	//   ....[99]....
        /*0720*/ 	.word	0x00007ac0
        /*0724*/ 	.word	0x00000000
        /*0728*/ 	.word	0x00000080
        /*072c*/ 	.short	0x010a
        /*072e*/ 	.byte	0xff
	.zero		1


	//   ....[100]....
        /*0730*/ 	.word	0x00007b20
        /*0734*/ 	.word	0x00000000
        /*0738*/ 	.word	0x00000090
        /*073c*/ 	.short	0x010a
        /*073e*/ 	.byte	0xff
	.zero		1


	//   ....[101]....
        /*0740*/ 	.word	0x00007b70
        /*0744*/ 	.word	0x00000000
        /*0748*/ 	.word	0x00000080
        /*074c*/ 	.short	0x010a
        /*074e*/ 	.byte	0xff
	.zero		1


	//   ....[102]....
        /*0750*/ 	.word	0x00007bd0
        /*0754*/ 	.word	0x00000002
        /*0758*/ 	.word	0x000000c0
        /*075c*/ 	.short	0x010a
        /*075e*/ 	.byte	0xff
	.zero		1


	//   ....[103]....
        /*0760*/ 	.word	0x00007c30
        /*0764*/ 	.word	0x00000000
        /*0768*/ 	.word	0x00000000
        /*076c*/ 	.short	0x010a
        /*076e*/ 	.byte	0xff
	.zero		1


	//   ....[104]....
        /*0770*/ 	.word	0x00007c90
        /*0774*/ 	.word	0x00000000
        /*0778*/ 	.word	0x00000000
        /*077c*/ 	.short	0x010a
        /*077e*/ 	.byte	0xff
	.zero		1


	//   ....[105]....
        /*0780*/ 	.word	0x00007cf0
        /*0784*/ 	.word	0x00000000
        /*0788*/ 	.word	0x00000000
        /*078c*/ 	.short	0x010a
        /*078e*/ 	.byte	0xff
	.zero		1


	//   ....[106]....
        /*0790*/ 	.word	0x00007d50
        /*0794*/ 	.word	0x00000000
        /*0798*/ 	.word	0x00000000
        /*079c*/ 	.short	0x010a
        /*079e*/ 	.byte	0xff
	.zero		1


	//   ....[107]....
        /*07a0*/ 	.word	0x00007db0
        /*07a4*/ 	.word	0x00000000
        /*07a8*/ 	.word	0x00000000
        /*07ac*/ 	.short	0x010a
        /*07ae*/ 	.byte	0xff
	.zero		1


	//   ....[108]....
        /*07b0*/ 	.word	0x00007e00
        /*07b4*/ 	.word	0x00000000
        /*07b8*/ 	.word	0x00000080
        /*07bc*/ 	.short	0x010a
        /*07be*/ 	.byte	0xff
	.zero		1


	//   ....[109]....
        /*07c0*/ 	.word	0x00007e60
        /*07c4*/ 	.word	0x00000000
        /*07c8*/ 	.word	0x00000078
        /*07cc*/ 	.short	0x010a
        /*07ce*/ 	.byte	0xff
	.zero		1


	//   ....[110]....
        /*07d0*/ 	.word	0x00007ec0
        /*07d4*/ 	.word	0x00000000
        /*07d8*/ 	.word	0x00000058
        /*07dc*/ 	.short	0x010a
        /*07de*/ 	.byte	0xff
	.zero		1


	//   ....[111]....
        /*07e0*/ 	.word	0x00007f20
        /*07e4*/ 	.word	0x00000000
        /*07e8*/ 	.word	0x00000058
        /*07ec*/ 	.short	0x010a
        /*07ee*/ 	.byte	0xff
	.zero		1


	//   ....[112]....
        /*07f0*/ 	.word	0x00007f80
        /*07f4*/ 	.word	0x00000000
        /*07f8*/ 	.word	0x00000000
        /*07fc*/ 	.short	0x010a
        /*07fe*/ 	.byte	0xff
	.zero		1


	//   ....[113]....
        /*0800*/ 	.word	0x00007fe0
        /*0804*/ 	.word	0x00000000
        /*0808*/ 	.word	0x00000000
        /*080c*/ 	.short	0x010a
        /*080e*/ 	.byte	0xff
	.zero		1


	//   ....[114]....
        /*0810*/ 	.word	0x00008030
        /*0814*/ 	.word	0x00000000
        /*0818*/ 	.word	0x00000080
        /*081c*/ 	.short	0x010a
        /*081e*/ 	.byte	0xff
	.zero		1


	//   ....[115]....
        /*0820*/ 	.word	0x00008080
        /*0824*/ 	.word	0x00000000
        /*0828*/ 	.word	0x00000040
        /*082c*/ 	.short	0x010a
        /*082e*/ 	.byte	0xff
	.zero		1


	//   ....[116]....
        /*0830*/ 	.word	0x000080d0
        /*0834*/ 	.word	0x00000049
        /*0838*/ 	.word	0x000000a0
        /*083c*/ 	.short	0x010a
        /*083e*/ 	.byte	0xff
	.zero		1


	//   ....[117]....
        /*0840*/ 	.word	0x00008120
        /*0844*/ 	.word	0x00000002
        /*0848*/ 	.word	0x00000040
        /*084c*/ 	.short	0x010a
        /*084e*/ 	.byte	0xff
	.zero		1


	//----- nvinfo : EIATTR_NUM_MBARRIERS
	.align		4
.L_47:
        /*0850*/ 	.byte	0x03, 0x38
        /*0852*/ 	.short	0x0020


	//----- nvinfo : EIATTR_EXIT_INSTR_OFFSETS
	.align		4
        /*0854*/ 	.byte	0x04, 0x1c
        /*0856*/ 	.short	(.L_49 - .L_48)


	//   ....[0]....
.L_48:
        /*0858*/ 	.word	0x00002640


	//   ....[1]....
        /*085c*/ 	.word	0x00002b30


	//   ....[2]....
        /*0860*/ 	.word	0x00002b90


	//   ....[3]....
        /*0864*/ 	.word	0x00003c50


	//   ....[4]....
        /*0868*/ 	.word	0x00004b20


	//   ....[5]....
        /*086c*/ 	.word	0x00004b60


	//   ....[6]....
        /*0870*/ 	.word	0x00007660


	//   ....[7]....
        /*0874*/ 	.word	0x000076e0


	//   ....[8]....
        /*0878*/ 	.word	0x00007710


	//   ....[9]....
        /*087c*/ 	.word	0x00007780


	//----- nvinfo : EIATTR_MAX_THREADS
	.align		4
.L_49:
        /*0880*/ 	.byte	0x04, 0x05
        /*0882*/ 	.short	(.L_51 - .L_50)
.L_50:
        /*0884*/ 	.word	0x00000100
        /*0888*/ 	.word	0x00000001
        /*088c*/ 	.word	0x00000001


	//----- nvinfo : EIATTR_CRS_STACK_SIZE
	.align		4
.L_51:
        /*0890*/ 	.byte	0x04, 0x1e
        /*0892*/ 	.short	(.L_53 - .L_52)
.L_52:
        /*0894*/ 	.word	0x00000000


	//----- nvinfo : EIATTR_CBANK_PARAM_SIZE
	.align		4
.L_53:
        /*0898*/ 	.byte	0x03, 0x19
        /*089a*/ 	.short	0x0800


	//----- nvinfo : EIATTR_PARAM_CBANK
	.align		4
        /*089c*/ 	.byte	0x04, 0x0a
        /*089e*/ 	.short	(.L_55 - .L_54)
	.align		4
.L_54:
        /*08a0*/ 	.word	index@(.nv.constant0._ZN7cutlass13device_kernelINS_4gemm6kernel13GemmUniversalIN4cute5tupleIJiiiiEEENS1_10collective13CollectiveMmaINS1_35MainloopSm100TmaUmmaWarpSpecializedILi4ELi2ELi4ENS5_IJNS4_1CILi1EEESB_SB_EEEEENS5_IJNSA_ILi128EEENSA_ILi64EEESE_EEENS_6half_tENS5_IJlSB_lEEESH_SI_NS4_8TiledMMAINS4_8MMA_AtomIJNS4_20SM100_MMA_F16BF16_SSISH_SH_fLi128ELi64ELNS4_4UMMA5MajorE0ELSN_0ELNSM_7ScaleInE0ELSO_0EEEEEENS4_6LayoutISC_NS5_IJNSA_ILi0EEESS_SS_EEEEENS5_IJNS4_10UnderscoreESV_SV_EEEEENS4_13SM90_TMA_LOADENS4_14ComposedLayoutINS4_7SwizzleILi3ELi4ELi3EEENS4_18smem_ptr_flag_bitsILi16EEENSR_INS5_IJNSA_ILi8EEESF_EEENS5_IJSF_SB_EEEEEEEvNS4_8identityESY_S18_vS19_EENS_8epilogue10collective18CollectiveEpilogueINS1B_23Sm100TmaWarpSpecializedILi3ELi2ELi32ELb1ELb0EEEJSG_NS5_IJNSR_ISE_SB_EENSR_INSA_ILi32EEESB_EEEEESH_SI_SH_SI_NS1B_6fusion15FusionCallbacksIS1F_NS1K_17LinearCombinationISH_fSH_fLNS_15FloatRoundStyleE2EEESG_S1J_JEEENS4_5SM1004TMEM4LOAD26SM100_TMEM_LOAD_32dp32b32xESY_NSZ_INS10_ILi2ELi4ELi3EEES13_NSR_INS5_IJS14_S1H_EEENS5_IJS1H_SB_EEEEEEENS4_39AutoVectorizingCopyWithAssumedAlignmentILi128EEENS4_14SM90_TMA_STOREES1Y_S20_S20_EEEvvEEEEvNT_6ParamsE)
        /*08a4*/ 	.short	0x0380
        /*08a6*/ 	.short	0x0800


	//----- nvinfo : EIATTR_SW_WAR
	.align		4
.L_55:
        /*08a8*/ 	.byte	0x04, 0x36
        /*08aa*/ 	.short	(.L_57 - .L_56)
.L_56:
        /*08ac*/ 	.word	0x00000008
.L_57:


//--------------------- .nv.callgraph             --------------------------
	.section	.nv.callgraph,"",@"SHT_CUDA_CALLGRAPH"
	.align	4
	.sectionentsize	8
	.align		4
        /*0000*/ 	.word	0x00000000
	.align		4
        /*0004*/ 	.word	0xffffffff
	.align		4
        /*0008*/ 	.word	index@(_ZN7cutlass13device_kernelINS_4gemm6kernel13GemmUniversalIN4cute5tupleIJiiiiEEENS1_10collective13CollectiveMmaINS1_35MainloopSm100TmaUmmaWarpSpecializedILi4ELi2ELi4ENS5_IJNS4_1CILi1EEESB_SB_EEEEENS5_IJNSA_ILi128EEENSA_ILi64EEESE_EEENS_6half_tENS5_IJlSB_lEEESH_SI_NS4_8TiledMMAINS4_8MMA_AtomIJNS4_20SM100_MMA_F16BF16_SSISH_SH_fLi128ELi64ELNS4_4UMMA5MajorE0ELSN_0ELNSM_7ScaleInE0ELSO_0EEEEEENS4_6LayoutISC_NS5_IJNSA_ILi0EEESS_SS_EEEEENS5_IJNS4_10UnderscoreESV_SV_EEEEENS4_13SM90_TMA_LOADENS4_14ComposedLayoutINS4_7SwizzleILi3ELi4ELi3EEENS4_18smem_ptr_flag_bitsILi16EEENSR_INS5_IJNSA_ILi8EEESF_EEENS5_IJSF_SB_EEEEEEEvNS4_8identityESY_S18_vS19_EENS_8epilogue10collective18CollectiveEpilogueINS1B_23Sm100TmaWarpSpecializedILi3ELi2ELi32ELb1ELb0EEEJSG_NS5_IJNSR_ISE_SB_EENSR_INSA_ILi32EEESB_EEEEESH_SI_SH_SI_NS1B_6fusion15FusionCallbacksIS1F_NS1K_17LinearCombinationISH_fSH_fLNS_15FloatRoundStyleE2EEESG_S1J_JEEENS4_5SM1004TMEM4LOAD26SM100_TMEM_LOAD_32dp32b32xESY_NSZ_INS10_ILi2ELi4ELi3EEES13_NSR_INS5_IJS14_S1H_EEENS5_IJS1H_SB_EEEEEEENS4_39AutoVectorizingCopyWithAssumedAlignmentILi128EEENS4_14SM90_TMA_STOREES1Y_S20_S20_EEEvvEEEEvNT_6ParamsE)
	.align		4
        /*000c*/ 	.word	index@(__assertfail)
	.align		4
        /*0010*/ 	.word	0x00000000
	.align		4
        /*0014*/ 	.word	0xfffffffe
	.align		4
        /*0018*/ 	.word	0x00000000
	.align		4
        /*001c*/ 	.word	0xfffffffd
	.align		4
        /*0020*/ 	.word	0x00000000
	.align		4
        /*0024*/ 	.word	0xfffffffc


//--------------------- .nv.constant4             --------------------------
	.section	.nv.constant4,"a",@progbits
	.align	8
	.align		8
.nv.constant4:
        /*0000*/ 	.dword	__assertfail
	.align		8
        /*0008*/ 	.dword	__unnamed_1
	.align		8
        /*0010*/ 	.dword	__unnamed_2
	.align		8
        /*0018*/ 	.dword	_ZN40_INTERNAL_ffc8b455_4_k_cu_f437b8ae_382334cuda3std3__45__cpo5beginE
	.align		8
        /*0020*/ 	.dword	_ZN40_INTERNAL_ffc8b455_4_k_cu_f437b8ae_382334cuda3std3__45__cpo3endE
	.align		8
        /*0028*/ 	.dword	_ZN40_INTERNAL_ffc8b455_4_k_cu_f437b8ae_382334cuda3std3__45__cpo6cbeginE
	.align		8
        /*0030*/ 	.dword	_ZN40_INTERNAL_ffc8b455_4_k_cu_f437b8ae_382334cuda3std3__45__cpo4cendE
	.align		8
        /*0038*/ 	.dword	_ZN40_INTERNAL_ffc8b455_4_k_cu_f437b8ae_382334cuda3std3__442_GLOBAL__N__ffc8b455_4_k_cu_f437b8ae_382336ignoreE
	.align		8
        /*0040*/ 	.dword	_ZN40_INTERNAL_ffc8b455_4_k_cu_f437b8ae_382334cuda3std3__419piecewise_constructE
	.align		8
        /*0048*/ 	.dword	_ZN40_INTERNAL_ffc8b455_4_k_cu_f437b8ae_382334cuda3std3__48in_placeE
	.align		8
        /*0050*/ 	.dword	_ZN40_INTERNAL_ffc8b455_4_k_cu_f437b8ae_382334cuda3std6ranges3__45__cpo4swapE
	.align		8
        /*0058*/ 	.dword	_ZN40_INTERNAL_ffc8b455_4_k_cu_f437b8ae_382334cuda3std6ranges3__45__cpo9iter_moveE
	.align		8
        /*0060*/ 	.dword	_ZN40_INTERNAL_ffc8b455_4_k_cu_f437b8ae_382334cute7productE
	.align		8
        /*0068*/ 	.dword	_ZN40_INTERNAL_ffc8b455_4_k_cu_f437b8ae_382334cute1_E
	.align		8
        /*0070*/ 	.dword	$str$25
	.align		8
        /*0078*/ 	.dword	$str$26
	.align		8
        /*0080*/ 	.dword	$str$27
	.align		8
        /*0088*/ 	.dword	$str$28


//--------------------- .text._ZN7cutlass13device_kernelINS_4gemm6kernel13GemmUniversalIN4cute5tupleIJiiiiEEENS1_10collective13CollectiveMmaINS1_35MainloopSm100TmaUmmaWarpSpecializedILi4ELi2ELi4ENS5_IJNS4_1CILi1EEESB_SB_EEEEENS5_IJNSA_ILi128EEENSA_ILi64EEESE_EEENS_6half_tENS5_IJlSB_lEEESH_SI_NS4_8TiledMMAINS4_8MMA_AtomIJNS4_20SM100_MMA_F16BF16_SSISH_SH_fLi128ELi64ELNS4_4UMMA5MajorE0ELSN_0ELNSM_7ScaleInE0ELSO_0EEEEEENS4_6LayoutISC_NS5_IJNSA_ILi0EEESS_SS_EEEEENS5_IJNS4_10UnderscoreESV_SV_EEEEENS4_13SM90_TMA_LOADENS4_14ComposedLayoutINS4_7SwizzleILi3ELi4ELi3EEENS4_18smem_ptr_flag_bitsILi16EEENSR_INS5_IJNSA_ILi8EEESF_EEENS5_IJSF_SB_EEEEEEEvNS4_8identityESY_S18_vS19_EENS_8epilogue10collective18CollectiveEpilogueINS1B_23Sm100TmaWarpSpecializedILi3ELi2ELi32ELb1ELb0EEEJSG_NS5_IJNSR_ISE_SB_EENSR_INSA_ILi32EEESB_EEEEESH_SI_SH_SI_NS1B_6fusion15FusionCallbacksIS1F_NS1K_17LinearCombinationISH_fSH_fLNS_15FloatRoundStyleE2EEESG_S1J_JEEENS4_5SM1004TMEM4LOAD26SM100_TMEM_LOAD_32dp32b32xESY_NSZ_INS10_ILi2ELi4ELi3EEES13_NSR_INS5_IJS14_S1H_EEENS5_IJS1H_SB_EEEEEEENS4_39AutoVectorizingCopyWithAssumedAlignmentILi128EEENS4_14SM90_TMA_STOREES1Y_S20_S20_EEEvvEEEEvNT_6ParamsE --------------------------
	.section	.text._ZN7cutlass13device_kernelINS_4gemm6kernel13GemmUniversalIN4cute5tupleIJiiiiEEENS1_10collective13CollectiveMmaINS1_35MainloopSm100TmaUmmaWarpSpecializedILi4ELi2ELi4ENS5_IJNS4_1CILi1EEESB_SB_EEEEENS5_IJNSA_ILi128EEENSA_ILi64EEESE_EEENS_6half_tENS5_IJlSB_lEEESH_SI_NS4_8TiledMMAINS4_8MMA_AtomIJNS4_20SM100_MMA_F16BF16_SSISH_SH_fLi128ELi64ELNS4_4UMMA5MajorE0ELSN_0ELNSM_7ScaleInE0ELSO_0EEEEEENS4_6LayoutISC_NS5_IJNSA_ILi0EEESS_SS_EEEEENS5_IJNS4_10UnderscoreESV_SV_EEEEENS4_13SM90_TMA_LOADENS4_14ComposedLayoutINS4_7SwizzleILi3ELi4ELi3EEENS4_18smem_ptr_flag_bitsILi16EEENSR_INS5_IJNSA_ILi8EEESF_EEENS5_IJSF_SB_EEEEEEEvNS4_8identityESY_S18_vS19_EENS_8epilogue10collective18CollectiveEpilogueINS1B_23Sm100TmaWarpSpecializedILi3ELi2ELi32ELb1ELb0EEEJSG_NS5_IJNSR_ISE_SB_EENSR_INSA_ILi32EEESB_EEEEESH_SI_SH_SI_NS1B_6fusion15FusionCallbacksIS1F_NS1K_17LinearCombinationISH_fSH_fLNS_15FloatRoundStyleE2EEESG_S1J_JEEENS4_5SM1004TMEM4LOAD26SM100_TMEM_LOAD_32dp32b32xESY_NSZ_INS10_ILi2ELi4ELi3EEES13_NSR_INS5_IJS14_S1H_EEENS5_IJS1H_SB_EEEEEEENS4_39AutoVectorizingCopyWithAssumedAlignmentILi128EEENS4_14SM90_TMA_STOREES1Y_S20_S20_EEEvvEEEEvNT_6ParamsE,"ax",@progbits
	.align	128
.text._ZN7cutlass13device_kernelINS_4gemm6kernel13GemmUniversalIN4cute5tupleIJiiiiEEENS1_10collective13CollectiveMmaINS1_35MainloopSm100TmaUmmaWarpSpecializedILi4ELi2ELi4ENS5_IJNS4_1CILi1EEESB_SB_EEEEENS5_IJNSA_ILi128EEENSA_ILi64EEESE_EEENS_6half_tENS5_IJlSB_lEEESH_SI_NS4_8TiledMMAINS4_8MMA_AtomIJNS4_20SM100_MMA_F16BF16_SSISH_SH_fLi128ELi64ELNS4_4UMMA5MajorE0ELSN_0ELNSM_7ScaleInE0ELSO_0EEEEEENS4_6LayoutISC_NS5_IJNSA_ILi0EEESS_SS_EEEEENS5_IJNS4_10UnderscoreESV_SV_EEEEENS4_13SM90_TMA_LOADENS4_14ComposedLayoutINS4_7SwizzleILi3ELi4ELi3EEENS4_18smem_ptr_flag_bitsILi16EEENSR_INS5_IJNSA_ILi8EEESF_EEENS5_IJSF_SB_EEEEEEEvNS4_8identityESY_S18_vS19_EENS_8epilogue10collective18CollectiveEpilogueINS1B_23Sm100TmaWarpSpecializedILi3ELi2ELi32ELb1ELb0EEEJSG_NS5_IJNSR_ISE_SB_EENSR_INSA_ILi32EEESB_EEEEESH_SI_SH_SI_NS1B_6fusion15FusionCallbacksIS1F_NS1K_17LinearCombinationISH_fSH_fLNS_15FloatRoundStyleE2EEESG_S1J_JEEENS4_5SM1004TMEM4LOAD26SM100_TMEM_LOAD_32dp32b32xESY_NSZ_INS10_ILi2ELi4ELi3EEES13_NSR_INS5_IJS14_S1H_EEENS5_IJS1H_SB_EEEEEEENS4_39AutoVectorizingCopyWithAssumedAlignmentILi128EEENS4_14SM90_TMA_STOREES1Y_S20_S20_EEEvvEEEEvNT_6ParamsE:
        .type           _ZN7cutlass13device_kernelINS_4gemm6kernel13GemmUniversalIN4cute5tupleIJiiiiEEENS1_10collective13CollectiveMmaINS1_35MainloopSm100TmaUmmaWarpSpecializedILi4ELi2ELi4ENS5_IJNS4_1CILi1EEESB_SB_EEEEENS5_IJNSA_ILi128EEENSA_ILi64EEESE_EEENS_6half_tENS5_IJlSB_lEEESH_SI_NS4_8TiledMMAINS4_8MMA_AtomIJNS4_20SM100_MMA_F16BF16_SSISH_SH_fLi128ELi64ELNS4_4UMMA5MajorE0ELSN_0ELNSM_7ScaleInE0ELSO_0EEEEEENS4_6LayoutISC_NS5_IJNSA_ILi0EEESS_SS_EEEEENS5_IJNS4_10UnderscoreESV_SV_EEEEENS4_13SM90_TMA_LOADENS4_14ComposedLayoutINS4_7SwizzleILi3ELi4ELi3EEENS4_18smem_ptr_flag_bitsILi16EEENSR_INS5_IJNSA_ILi8EEESF_EEENS5_IJSF_SB_EEEEEEEvNS4_8identityESY_S18_vS19_EENS_8epilogue10collective18CollectiveEpilogueINS1B_23Sm100TmaWarpSpecializedILi3ELi2ELi32ELb1ELb0EEEJSG_NS5_IJNSR_ISE_SB_EENSR_INSA_ILi32EEESB_EEEEESH_SI_SH_SI_NS1B_6fusion15FusionCallbacksIS1F_NS1K_17LinearCombinationISH_fSH_fLNS_15FloatRoundStyleE2EEESG_S1J_JEEENS4_5SM1004TMEM4LOAD26SM100_TMEM_LOAD_32dp32b32xESY_NSZ_INS10_ILi2ELi4ELi3EEES13_NSR_INS5_IJS14_S1H_EEENS5_IJS1H_SB_EEEEEEENS4_39AutoVectorizingCopyWithAssumedAlignmentILi128EEENS4_14SM90_TMA_STOREES1Y_S20_S20_EEEvvEEEEvNT_6ParamsE,@function
        .size           _ZN7cutlass13device_kernelINS_4gemm6kernel13GemmUniversalIN4cute5tupleIJiiiiEEENS1_10collective13CollectiveMmaINS1_35MainloopSm100TmaUmmaWarpSpecializedILi4ELi2ELi4ENS5_IJNS4_1CILi1EEESB_SB_EEEEENS5_IJNSA_ILi128EEENSA_ILi64EEESE_EEENS_6half_tENS5_IJlSB_lEEESH_SI_NS4_8TiledMMAINS4_8MMA_AtomIJNS4_20SM100_MMA_F16BF16_SSISH_SH_fLi128ELi64ELNS4_4UMMA5MajorE0ELSN_0ELNSM_7ScaleInE0ELSO_0EEEEEENS4_6LayoutISC_NS5_IJNSA_ILi0EEESS_SS_EEEEENS5_IJNS4_10UnderscoreESV_SV_EEEEENS4_13SM90_TMA_LOADENS4_14ComposedLayoutINS4_7SwizzleILi3ELi4ELi3EEENS4_18smem_ptr_flag_bitsILi16EEENSR_INS5_IJNSA_ILi8EEESF_EEENS5_IJSF_SB_EEEEEEEvNS4_8identityESY_S18_vS19_EENS_8epilogue10collective18CollectiveEpilogueINS1B_23Sm100TmaWarpSpecializedILi3ELi2ELi32ELb1ELb0EEEJSG_NS5_IJNSR_ISE_SB_EENSR_INSA_ILi32EEESB_EEEEESH_SI_SH_SI_NS1B_6fusion15FusionCallbacksIS1F_NS1K_17LinearCombinationISH_fSH_fLNS_15FloatRoundStyleE2EEESG_S1J_JEEENS4_5SM1004TMEM4LOAD26SM100_TMEM_LOAD_32dp32b32xESY_NSZ_INS10_ILi2ELi4ELi3EEES13_NSR_INS5_IJS14_S1H_EEENS5_IJS1H_SB_EEEEEEENS4_39AutoVectorizingCopyWithAssumedAlignmentILi128EEENS4_14SM90_TMA_STOREES1Y_S20_S20_EEEvvEEEEvNT_6ParamsE,(.L_x_154 - _ZN7cutlass13device_kernelINS_4gemm6kernel13GemmUniversalIN4cute5tupleIJiiiiEEENS1_10collective13CollectiveMmaINS1_35MainloopSm100TmaUmmaWarpSpecializedILi4ELi2ELi4ENS5_IJNS4_1CILi1EEESB_SB_EEEEENS5_IJNSA_ILi128EEENSA_ILi64EEESE_EEENS_6half_tENS5_IJlSB_lEEESH_SI_NS4_8TiledMMAINS4_8MMA_AtomIJNS4_20SM100_MMA_F16BF16_SSISH_SH_fLi128ELi64ELNS4_4UMMA5MajorE0ELSN_0ELNSM_7ScaleInE0ELSO_0EEEEEENS4_6LayoutISC_NS5_IJNSA_ILi0EEESS_SS_EEEEENS5_IJNS4_10UnderscoreESV_SV_EEEEENS4_13SM90_TMA_LOADENS4_14ComposedLayoutINS4_7SwizzleILi3ELi4ELi3EEENS4_18smem_ptr_flag_bitsILi16EEENSR_INS5_IJNSA_ILi8EEESF_EEENS5_IJSF_SB_EEEEEEEvNS4_8identityESY_S18_vS19_EENS_8epilogue10collective18CollectiveEpilogueINS1B_23Sm100TmaWarpSpecializedILi3ELi2ELi32ELb1ELb0EEEJSG_NS5_IJNSR_ISE_SB_EENSR_INSA_ILi32EEESB_EEEEESH_SI_SH_SI_NS1B_6fusion15FusionCallbacksIS1F_NS1K_17LinearCombinationISH_fSH_fLNS_15FloatRoundStyleE2EEESG_S1J_JEEENS4_5SM1004TMEM4LOAD26SM100_TMEM_LOAD_32dp32b32xESY_NSZ_INS10_ILi2ELi4ELi3EEES13_NSR_INS5_IJS14_S1H_EEENS5_IJS1H_SB_EEEEEEENS4_39AutoVectorizingCopyWithAssumedAlignmentILi128EEENS4_14SM90_TMA_STOREES1Y_S20_S20_EEEvvEEEEvNT_6ParamsE)
        .other          _ZN7cutlass13device_kernelINS_4gemm6kernel13GemmUniversalIN4cute5tupleIJiiiiEEENS1_10collective13CollectiveMmaINS1_35MainloopSm100TmaUmmaWarpSpecializedILi4ELi2ELi4ENS5_IJNS4_1CILi1EEESB_SB_EEEEENS5_IJNSA_ILi128EEENSA_ILi64EEESE_EEENS_6half_tENS5_IJlSB_lEEESH_SI_NS4_8TiledMMAINS4_8MMA_AtomIJNS4_20SM100_MMA_F16BF16_SSISH_SH_fLi128ELi64ELNS4_4UMMA5MajorE0ELSN_0ELNSM_7ScaleInE0ELSO_0EEEEEENS4_6LayoutISC_NS5_IJNSA_ILi0EEESS_SS_EEEEENS5_IJNS4_10UnderscoreESV_SV_EEEEENS4_13SM90_TMA_LOADENS4_14ComposedLayoutINS4_7SwizzleILi3ELi4ELi3EEENS4_18smem_ptr_flag_bitsILi16EEENSR_INS5_IJNSA_ILi8EEESF_EEENS5_IJSF_SB_EEEEEEEvNS4_8identityESY_S18_vS19_EENS_8epilogue10collective18CollectiveEpilogueINS1B_23Sm100TmaWarpSpecializedILi3ELi2ELi32ELb1ELb0EEEJSG_NS5_IJNSR_ISE_SB_EENSR_INSA_ILi32EEESB_EEEEESH_SI_SH_SI_NS1B_6fusion15FusionCallbacksIS1F_NS1K_17LinearCombinationISH_fSH_fLNS_15FloatRoundStyleE2EEESG_S1J_JEEENS4_5SM1004TMEM4LOAD26SM100_TMEM_LOAD_32dp32b32xESY_NSZ_INS10_ILi2ELi4ELi3EEES13_NSR_INS5_IJS14_S1H_EEENS5_IJS1H_SB_EEEEEEENS4_39AutoVectorizingCopyWithAssumedAlignmentILi128EEENS4_14SM90_TMA_STOREES1Y_S20_S20_EEEvvEEEEvNT_6ParamsE,@"STO_CUDA_ENTRY STV_DEFAULT"
_ZN7cutlass13device_kernelINS_4gemm6kernel13GemmUniversalIN4cute5tupleIJiiiiEEENS1_10collective13CollectiveMmaINS1_35MainloopSm100TmaUmmaWarpSpecializedILi4ELi2ELi4ENS5_IJNS4_1CILi1EEESB_SB_EEEEENS5_IJNSA_ILi128EEENSA_ILi64EEESE_EEENS_6half_tENS5_IJlSB_lEEESH_SI_NS4_8TiledMMAINS4_8MMA_AtomIJNS4_20SM100_MMA_F16BF16_SSISH_SH_fLi128ELi64ELNS4_4UMMA5MajorE0ELSN_0ELNSM_7ScaleInE0ELSO_0EEEEEENS4_6LayoutISC_NS5_IJNSA_ILi0EEESS_SS_EEEEENS5_IJNS4_10UnderscoreESV_SV_EEEEENS4_13SM90_TMA_LOADENS4_14ComposedLayoutINS4_7SwizzleILi3ELi4ELi3EEENS4_18smem_ptr_flag_bitsILi16EEENSR_INS5_IJNSA_ILi8EEESF_EEENS5_IJSF_SB_EEEEEEEvNS4_8identityESY_S18_vS19_EENS_8epilogue10collective18CollectiveEpilogueINS1B_23Sm100TmaWarpSpecializedILi3ELi2ELi32ELb1ELb0EEEJSG_NS5_IJNSR_ISE_SB_EENSR_INSA_ILi32EEESB_EEEEESH_SI_SH_SI_NS1B_6fusion15FusionCallbacksIS1F_NS1K_17LinearCombinationISH_fSH_fLNS_15FloatRoundStyleE2EEESG_S1J_JEEENS4_5SM1004TMEM4LOAD26SM100_TMEM_LOAD_32dp32b32xESY_NSZ_INS10_ILi2ELi4ELi3EEES13_NSR_INS5_IJS14_S1H_EEENS5_IJS1H_SB_EEEEEEENS4_39AutoVectorizingCopyWithAssumedAlignmentILi128EEENS4_14SM90_TMA_STOREES1Y_S20_S20_EEEvvEEEEvNT_6ParamsE:
[----:B------:R-:W1:Y:S01]  /*0000*/  LDC R1, c[0x0][0x37c] ;  /* 0x0000df00ff017b82 */ /* 0x000e620000000800 */
[----:B------:R-:W2:Y:S01]  /*0010*/  S2R R93, SR_TID.X ;  /* 0x00000000005d7919 */ /* 0x000ea20000002100 */
[----:B------:R-:W3:Y:S01]  /*0020*/  LDCU.64 UR4, c[0x0][0x890] ;  /* 0x00011200ff0477ac */ /* 0x000ee20008000a00 */
[----:B------:R-:W-:Y:S02]  /*0030*/  PRMT R88, RZ, 0x7610, R88 ;  /* 0x00007610ff587816 */ /* 0x000fe40000000058 */
[----:B------:R-:W-:Y:S01]  /*0040*/  ELECT P5, URZ, PT ;  /* 0x0000000000ff782f */ /* 0x000fe200038a0000 */
[----:B------:R-:W4:Y:S01]  /*0050*/  LDCU.64 UR46, c[0x0][0x358] ;  /* 0x00006b00ff2e77ac */ /* 0x000f220008000a00 */
[----:B---3--:R-:W-:-:S04]  /*0060*/  UISETP.NE.U32.AND UP0, UPT, UR4, URZ, UPT ;  /* 0x000000ff0400728c */ /* 0x008fc8000bf05070 */
[----:B------:R-:W-:Y:S01]  /*0070*/  UISETP.NE.AND.EX UP0, UPT, UR5, URZ, UPT, UP0 ;  /* 0x000000ff0500728c */ /* 0x000fe2000bf05300 */
[----:B--2---:R-:W-:-:S05]  /*0080*/  SHF.R.U32.HI R92, RZ, 0x5, R93 ;  /* 0x00000005ff5c7819 */ /* 0x004fca000001165d */
[----:B------:R-:W2:Y:S02]  /*0090*/  SHFL.IDX PT, R0, R92, RZ, 0x1f ;  /* 0x00001fff5c007589 */ /* 0x000ea400000e0000 */
[----:B--2---:R-:W-:Y:S01]  /*00a0*/  R2UR UR8, R0 ;  /* 0x00000000000872ca */ /* 0x004fe200000e0000 */
[----:B-1--4-:R-:W-:-:S14]  /*00b0*/  BRA.U UP0, `(.L_x_0) ;  /* 0x00000001002c7547 */ /* 0x012fdc000b800000 */
[----:B------:R-:W1:Y:S02]  /*00c0*/  LDCU.64 UR6, c[0x0][0x888] ;  /* 0x00011100ff0677ac */ /* 0x000e640008000a00 */
[----:B-1----:R-:W-:-:S04]  /*00d0*/  UISETP.NE.U32.AND UP0, UPT, UR6, URZ, UPT ;  /* 0x000000ff0600728c */ /* 0x002fc8000bf05070 */
[----:B------:R-:W-:-:S09]  /*00e0*/  UISETP.NE.AND.EX UP0, UPT, UR7, URZ, UPT, UP0 ;  /* 0x000000ff0700728c */ /* 0x000fd2000bf05300 */
[----:B------:R-:W-:Y:S05]  /*00f0*/  BRA.U !UP0, `(.L_x_1) ;  /* 0x0000000108107547 */ /* 0x000fea000b800000 */
[----:B------:R-:W1:Y:S02]  /*0100*/  LDC.64 R2, c[0x0][0x888] ;  /* 0x00022200ff027b82 */ /* 0x000e640000000a00 */
[----:B-1----:R1:W5:Y:S01]  /*0110*/  LDG.E R49, desc[UR46][R2.64] ;  /* 0x0000002e02317981 */ /* 0x002362000c1e1900 */
[----:B------:R-:W-:Y:S01]  /*0120*/  HFMA2 R88, -RZ, RZ, 0, 5.9604644775390625e-08 ;  /* 0x00000001ff587431 */ /* 0x000fe200000001ff */
[----:B------:R-:W-:Y:S05]  /*0130*/  BRA `(.L_x_0) ;  /* 0x00000000000c7947 */ /* 0x000fea0003800000 */
.L_x_1:
[----:B------:R-:W1:Y:S01]  /*0140*/  LDCU UR6, c[0x0][0x880] ;  /* 0x00011000ff0677ac */ /* 0x000e620008000800 */
[----:B------:R-:W-:Y:S01]  /*0150*/  HFMA2 R88, -RZ, RZ, 0, 5.9604644775390625e-08 ;  /* 0x00000001ff587431 */ /* 0x000fe200000001ff */
[----:B-1----:R-:W-:-:S07]  /*0160*/  MOV R49, UR6 ;  /* 0x0000000600317c02 */ /* 0x002fce0008000f00 */
.L_x_0:
[----:B------:R-:W2:Y:S02]  /*0170*/  LDCU.64 UR6, c[0x0][0x8b0] ;  /* 0x00011600ff0677ac */ /* 0x000ea40008000a00 */
[----:B--2---:R-:W-:-:S04]  /*0180*/  UISETP.NE.U32.AND UP0, UPT, UR6, URZ, UPT ;  /* 0x000000ff0600728c */ /* 0x004fc8000bf05070 */
[----:B------:R-:W-:-:S09]  /*0190*/  UISETP.NE.AND.EX UP0, UPT, UR7, URZ, UPT, UP0 ;  /* 0x000000ff0700728c */ /* 0x000fd2000bf05300 */
[----:B------:R-:W-:Y:S05]  /*01a0*/  BRA.U UP0, `(.L_x_2) ;  /* 0x0000000100247547 */ /* 0x000fea000b800000 */
[----:B------:R-:W2:Y:S02]  /*01b0*/  LDCU.64 UR6, c[0x0][0x8a8] ;  /* 0x00011500ff0677ac */ /* 0x000ea40008000a00 */
[----:B--2---:R-:W-:-:S04]  /*01c0*/  UISETP.NE.U32.AND UP0, UPT, UR6, URZ, UPT ;  /* 0x000000ff0600728c */ /* 0x004fc8000bf05070 */
[----:B------:R-:W-:-:S09]  /*01d0*/  UISETP.NE.AND.EX UP0, UPT, UR7, URZ, UPT, UP0 ;  /* 0x000000ff0700728c */ /* 0x000fd2000bf05300 */
[----:B------:R-:W-:Y:S05]  /*01e0*/  BRA.U !UP0, `(.L_x_3) ;  /* 0x00000001080c7547 */ /* 0x000fea000b800000 */
[----:B-1----:R-:W1:Y:S02]  /*01f0*/  LDC.64 R2, c[0x0][0x8a8] ;  /* 0x00022a00ff027b82 */ /* 0x002e640000000a00 */
[----:B-1----:R2:W5:Y:S01]  /*0200*/  LDG.E R47, desc[UR46][R2.64] ;  /* 0x0000002e022f7981 */ /* 0x002562000c1e1900 */
[----:B------:R-:W-:Y:S05]  /*0210*/  BRA `(.L_x_2) ;  /* 0x0000000000087947 */ /* 0x000fea0003800000 */
.L_x_3:
[----:B------:R-:W2:Y:S02]  /*0220*/  LDCU UR6, c[0x0][0x8a0] ;  /* 0x00011400ff0677ac */ /* 0x000ea40008000800 */
[----:B--2---:R-:W-:Y:S02]  /*0230*/  MOV R47, UR6 ;  /* 0x00000006002f7c02 */ /* 0x004fe40008000f00 */
.L_x_2:
[----:B------:R-:W-:Y:S01]  /*0240*/  IMAD.U32 R0, RZ, RZ, UR8 ;  /* 0x00000008ff007e24 */ /* 0x000fe2000f8e00ff */
[----:B------:R-:W-:Y:S04]  /*0250*/  BSSY.RECONVERGENT B0, `(.L_x_4) ;  /* 0x000000c000007945 */ /* 0x000fe80003800200 */
[C---:B------:R-:W-:Y:S02]  /*0260*/  ISETP.NE.OR P1, PT, R0.reuse, 0x1, !P5 ;  /* 0x000000010000780c */ /* 0x040fe40006f25670 */
[----:B------:R-:W-:-:S11]  /*0270*/  ISETP.NE.OR P0, PT, R0, 0x3, !P5 ;  /* 0x000000030000780c */ /* 0x000fd60006f05670 */
[----:B------:R-:W-:Y:S05]  /*0280*/  @P1 BRA `(.L_x_5) ;  /* 0x0000000000201947 */ /* 0x000fea0003800000 */
[----:B------:R-:W3:Y:S02]  /*0290*/  LDCU.64 UR6, c[0x0][0x348] ;  /* 0x00006900ff0677ac */ /* 0x000ee40008000a00 */
[----:B---3--:R-:W-:Y:S02]  /*02a0*/  UIADD3 UR10, UP1, UPT, UR6, 0x80, URZ ;  /* 0x00000080060a7890 */ /* 0x008fe4000ff3e0ff */
[----:B------:R-:W-:Y:S02]  /*02b0*/  UIADD3 UR6, UP0, UPT, UR6, 0x180, URZ ;  /* 0x0000018006067890 */ /* 0x000fe4000ff1e0ff */
[----:B------:R-:W-:Y:S02]  /*02c0*/  UIADD3.X UR11, UPT, UPT, URZ, UR7, URZ, UP1, !UPT ;  /* 0x00000007ff0b7290 */ /* 0x000fe40008ffe4ff */
[----:B------:R-:W-:-:S07]  /*02d0*/  UIADD3.X UR7, UPT, UPT, URZ, UR7, URZ, UP0, !UPT ;  /* 0x00000007ff077290 */ /* 0x000fce00087fe4ff */
[----:B------:R3:W-:Y:S02]  /*02e0*/  UTMACCTL.PF [UR10] ;  /* 0x000000000a0079b9 */ /* 0x0007e40008040000 */
[----:B------:R3:W-:Y:S02]  /*02f0*/  UTMACCTL.PF [UR6] ;  /* 0x00000000060079b9 */ /* 0x0007e40008040000 */
[----:B---3--:R-:W-:Y:S01]  /*0300*/  NOP ;  /* 0x0000000000007918 */ /* 0x008fe20000000000 */
.L_x_5:
[----:B------:R-:W-:Y:S05]  /*0310*/  BSYNC.RECONVERGENT B0 ;  /* 0x0000000000007941 */ /* 0x000fea0003800200 */
.L_x_4:
[----:B------:R-:W-:Y:S04]  /*0320*/  BSSY.RECONVERGENT B0, `(.L_x_6) ;  /* 0x000000a000007945 */ /* 0x000fe80003800200 */
        /* <DEDUP_REMOVED lines=9> */
.L_x_7:
[----:B------:R-:W-:Y:S05]  /*03c0*/  BSYNC.RECONVERGENT B0 ;  /* 0x0000000000007941 */ /* 0x000fea0003800200 */
.L_x_6:
[----:B------:R-:W3:Y:S01]  /*03d0*/  LDCU.64 UR6, c[0x0][0x888] ;  /* 0x00011100ff0677ac */ /* 0x000ee20008000a00 */
[----:B------:R-:W-:Y:S02]  /*03e0*/  UISETP.EQ.U32.AND UP1, UPT, UR4, URZ, UPT ;  /* 0x000000ff0400728c */ /* 0x000fe4000bf22070 */
[----:B------:R-:W-:Y:S02]  /*03f0*/  UPLOP3.LUT UP2, UPT, UPT, UPT, UPT, 0x80, 0x8 ;  /* 0x000000000008789c */ /* 0x000fe40003f4f070 */
[----:B---3--:R-:W-:-:S04]  /*0400*/  UISETP.NE.U32.AND UP0, UPT, UR6, URZ, UPT ;  /* 0x000000ff0600728c */ /* 0x008fc8000bf05070 */
[----:B------:R-:W-:-:S04]  /*0410*/  UISETP.NE.AND.EX UP0, UPT, UR7, URZ, UPT, UP0 ;  /* 0x000000ff0700728c */ /* 0x000fc8000bf05300 */
[----:B------:R-:W-:-:S04]  /*0420*/  UISETP.EQ.OR.EX UP3, UPT, UR5, URZ, !UP0, UP1 ;  /* 0x000000ff0500728c */ /* 0x000fc8000c762710 */
[----:B------:R-:W-:-:S05]  /*0430*/  UP2UR UR53, UPR, URZ, 0x8 ;  /* 0x00000008ff357883 */ /* 0x000fca0008000000 */
[----:B------:R-:W-:Y:S07]  /*0440*/  BRA.U !UP3, `(.L_x_8) ;  /* 0x000000010b207547 */ /* 0x000fee000b800000 */
[----:B------:R-:W-:Y:S01]  /*0450*/  UISETP.NE.U32.AND UP2, UPT, UR4, URZ, UPT ;  /* 0x000000ff0400728c */ /* 0x000fe2000bf45070 */
[----:B-----5:R-:W-:Y:S01]  /*0460*/  FSETP.NEU.AND P0, PT, R49, RZ, PT ;  /* 0x000000ff3100720b */ /* 0x020fe20003f0d000 */
[----:B------:R-:W-:Y:S02]  /*0470*/  USEL UR4, URZ, 0xffffffff, UP0 ;  /* 0xffffffffff047887 */ /* 0x000fe40008000000 */
[----:B------:R-:W-:-:S10]  /*0480*/  UISETP.NE.AND.EX UP2, UPT, UR5, URZ, UPT, UP2 ;  /* 0x000000ff0500728c */ /* 0x000fd4000bf45320 */
[----:B------:R-:W-:Y:S01]  /*0490*/  VOTEU.ANY UP1, P0 ;  /* 0x0000000000ff7886 */ /* 0x000fe20000020100 */
[----:B------:R-:W-:-:S04]  /*04a0*/  @!UP2 USEL UR4, URZ, 0xffffffff, UP1 ;  /* 0xffffffffff04a887 */ /* 0x000fc80008800000 */
[----:B------:R-:W-:-:S04]  /*04b0*/  ULOP3.LUT UR4, UR4, 0x1, URZ, 0xc0, !UPT ;  /* 0x0000000104047892 */ /* 0x000fc8000f8ec0ff */
[----:B------:R-:W-:-:S11]  /*04c0*/  UISETP.NE.U32.AND UP2, UPT, UR4, 0x1, UPT ;  /* 0x000000010400788c */ /* 0x000fd6000bf45070 */
.L_x_8:
[----:B-12---:R-:W1:Y:S01]  /*04d0*/  SHFL.IDX PT, R2, R92, RZ, 0x1f ;  /* 0x00001fff5c027589 */ /* 0x006e6200000e0000 */
[----:B------:R-:W-:-:S04]  /*04e0*/  UISETP.NE.AND UP1, UPT, UR8, 0x2, UPT ;  /* 0x000000020800788c */ /* 0x000fc8000bf25270 */
[----:B------:R-:W-:Y:S01]  /*04f0*/  USEL UR6, URZ, 0x1, UP1 ;  /* 0x00000001ff067887 */ /* 0x000fe20008800000 */
[----:B-1----:R-:W-:-:S13]  /*0500*/  ISETP.NE.AND P0, PT, R2, RZ, PT ;  /* 0x000000ff0200720c */ /* 0x002fda0003f05270 */
[----:B------:R-:W-:Y:S05]  /*0510*/  @P0 BRA `(.L_x_9) ;  /* 0x0000000000480947 */ /* 0x000fea0003800000 */
[----:B------:R-:W1:Y:S01]  /*0520*/  S2UR UR5, SR_CgaCtaId ;  /* 0x00000000000579c3 */ /* 0x000e620000008800 */
[----:B------:R-:W-:Y:S01]  /*0530*/  UMOV UR7, 0x400 ;  /* 0x0000040000077882 */ /* 0x000fe20000000000 */
[----:B------:R-:W-:Y:S01]  /*0540*/  UMOV UR4, 0x1 ;  /* 0x0000000100047882 */ /* 0x000fe20000000000 */
[----:B------:R-:W-:Y:S01]  /*0550*/  ELECT P0, URZ, PT ;  /* 0x0000000000ff782f */ /* 0x000fe20003800000 */
[----:B------:R-:W-:-:S04]  /*0560*/  UIADD3 UR10, UPT, UPT, -UR4, 0x100000, URZ ;  /* 0x00100000040a7890 */ /* 0x000fc8000fffe1ff */
[----:B------:R-:W-:Y:S02]  /*0570*/  USHF.L.U32 UR11, UR10, 0xb, URZ ;  /* 0x0000000b0a0b7899 */ /* 0x000fe400080006ff */
[----:B------:R-:W-:Y:S02]  /*0580*/  USHF.L.U32 UR10, UR10, 0x1, URZ ;  /* 0x000000010a0a7899 */ /* 0x000fe400080006ff */
[----:B-1----:R-:W-:Y:S01]  /*0590*/  ULEA UR5, UR5, UR7, 0x18 ;  /* 0x0000000705057291 */ /* 0x002fe2000f8ec0ff */
[----:B------:R-:W1:Y:S11]  /*05a0*/  FENCE.VIEW.ASYNC.S ;  /* 0x00000000000073c6 */ /* 0x000e760000000000 */
[----:B-1----:R1:W2:Y:S01]  /*05b0*/  SYNCS.EXCH.64 URZ, [UR5], UR10 ;  /* 0x0000000a05ff75b2 */ /* 0x0022a20008000100 */
[----:B------:R1:W3:Y:S01]  /*05c0*/  SYNCS.EXCH.64 URZ, [UR5+0x20], UR10 ;  /* 0x0000200a05ff75b2 */ /* 0x0002e20008000100 */
[----:B------:R1:W4:Y:S01]  /*05d0*/  SYNCS.EXCH.64 URZ, [UR5+0x8], UR10 ;  /* 0x0000080a05ff75b2 */ /* 0x0003220008000100 */
[----:B------:R1:W1:Y:S01]  /*05e0*/  SYNCS.EXCH.64 URZ, [UR5+0x28], UR10 ;  /* 0x0000280a05ff75b2 */ /* 0x0002620008000100 */
[----:B------:R1:W1:Y:S01]  /*05f0*/  SYNCS.EXCH.64 URZ, [UR5+0x10], UR10 ;  /* 0x0000100a05ff75b2 */ /* 0x0002620008000100 */
[----:B------:R1:W1:Y:S01]  /*0600*/  SYNCS.EXCH.64 URZ, [UR5+0x30], UR10 ;  /* 0x0000300a05ff75b2 */ /* 0x0002620008000100 */
[----:B------:R1:W1:Y:S01]  /*0610*/  SYNCS.EXCH.64 URZ, [UR5+0x18], UR10 ;  /* 0x0000180a05ff75b2 */ /* 0x0002620008000100 */
[----:B------:R1:W1:Y:S01]  /*0620*/  SYNCS.EXCH.64 URZ, [UR5+0x38], UR10 ;  /* 0x0000380a05ff75b2 */ /* 0x0002620008000100 */
[----:B------:R-:W-:Y:S01]  /*0630*/  NOP ;  /* 0x0000000000007918 */ /* 0x000fe20000000000 */
.L_x_9:
[----:B------:R-:W2:Y:S01]  /*0640*/  SHFL.IDX PT, R2, R92, RZ, 0x1f ;  /* 0x00001fff5c027589 */ /* 0x000ea200000e0000 */
[----:B------:R-:W-:Y:S01]  /*0650*/  NOP ;  /* 0x0000000000007918 */ /* 0x000fe20000000000 */
[----:B--2---:R-:W-:-:S13]  /*0660*/  ISETP.NE.AND P0, PT, R2, 0x1, PT ;  /* 0x000000010200780c */ /* 0x004fda0003f05270 */
[----:B------:R-:W-:Y:S05]  /*0670*/  @P0 BRA `(.L_x_10) ;  /* 0x0000000000500947 */ /* 0x000fea0003800000 */
[----:B------:R-:W2:Y:S01]  /*0680*/  S2UR UR7, SR_CgaCtaId ;  /* 0x00000000000779c3 */ /* 0x000ea20000008800 */
[----:B------:R-:W-:Y:S01]  /*0690*/  UMOV UR9, 0x400 ;  /* 0x0000040000097882 */ /* 0x000fe20000000000 */
[----:B-1----:R-:W-:Y:S01]  /*06a0*/  UMOV UR5, 0x20 ;  /* 0x0000002000057882 */ /* 0x002fe20000000000 */
[----:B------:R-:W-:Y:S01]  /*06b0*/  UMOV UR4, 0x80 ;  /* 0x0000008000047882 */ /* 0x000fe20000000000 */
[----:B------:R-:W-:-:S04]  /*06c0*/  UIADD3 UR10, UPT, UPT, -UR5, 0x100000, URZ ;  /* 0x00100000050a7890 */ /* 0x000fc8000fffe1ff */
[----:B------:R-:W-:Y:S02]  /*06d0*/  USHF.L.U32 UR11, UR10, 0xb, URZ ;  /* 0x0000000b0a0b7899 */ /* 0x000fe400080006ff */
[----:B------:R-:W-:Y:S02]  /*06e0*/  USHF.L.U32 UR10, UR10, 0x1, URZ ;  /* 0x000000010a0a7899 */ /* 0x000fe400080006ff */
[----:B------:R-:W-:-:S04]  /*06f0*/  UIADD3 UR4, UPT, UPT, -UR4, 0x100000, URZ ;  /* 0x0010000004047890 */ /* 0x000fc8000fffe1ff */
[----:B------:R-:W-:Y:S02]  /*0700*/  USHF.L.U32 UR5, UR4, 0xb, URZ ;  /* 0x0000000b04057899 */ /* 0x000fe400080006ff */
[----:B------:R-:W-:Y:S01]  /*0710*/  USHF.L.U32 UR4, UR4, 0x1, URZ ;  /* 0x0000000104047899 */ /* 0x000fe200080006ff */
[----:B------:R-:W-:Y:S01]  /*0720*/  ELECT P0, URZ, PT ;  /* 0x0000000000ff782f */ /* 0x000fe20003800000 */
[----:B--2---:R-:W-:Y:S01]  /*0730*/  ULEA UR7, UR7, UR9, 0x18 ;  /* 0x0000000907077291 */ /* 0x004fe2000f8ec0ff */
[----:B------:R-:W1:Y:S11]  /*0740*/  FENCE.VIEW.ASYNC.S ;  /* 0x00000000000073c6 */ /* 0x000e760000000000 */
[----:B-1----:R2:W1:Y:S01]  /*0750*/  SYNCS.EXCH.64 URZ, [UR7+0x40], UR10 ;  /* 0x0000400a07ff75b2 */ /* 0x0024620008000100 */
[----:B------:R2:W1:Y:S01]  /*0760*/  SYNCS.EXCH.64 URZ, [UR7+0x58], UR4 ;  /* 0x0000580407ff75b2 */ /* 0x0004620008000100 */
[----:B------:R2:W1:Y:S01]  /*0770*/  SYNCS.EXCH.64 URZ, [UR7+0x48], UR10 ;  /* 0x0000480a07ff75b2 */ /* 0x0004620008000100 */
[----:B------:R2:W1:Y:S01]  /*0780*/  SYNCS.EXCH.64 URZ, [UR7+0x60], UR4 ;  /* 0x0000600407ff75b2 */ /* 0x0004620008000100 */
[----:B------:R2:W1:Y:S01]  /*0790*/  SYNCS.EXCH.64 URZ, [UR7+0x50], UR10 ;  /* 0x0000500a07ff75b2 */ /* 0x0004620008000100 */
[----:B------:R2:W1:Y:S02]  /*07a0*/  SYNCS.EXCH.64 URZ, [UR7+0x68], UR4 ;  /* 0x0000680407ff75b2 */ /* 0x0004640008000100 */
[----:B--2---:R-:W-:Y:S01]  /*07b0*/  NOP ;  /* 0x0000000000007918 */ /* 0x004fe20000000000 */
.L_x_10:
[----:B------:R-:W2:Y:S01]  /*07c0*/  SHFL.IDX PT, R2, R92, RZ, 0x1f ;  /* 0x00001fff5c027589 */ /* 0x000ea200000e0000 */
[----:B------:R-:W-:Y:S01]  /*07d0*/  NOP ;  /* 0x0000000000007918 */ /* 0x000fe20000000000 */
[----:B--2---:R-:W-:-:S13]  /*07e0*/  ISETP.NE.AND P0, PT, R2, 0x3, PT ;  /* 0x000000030200780c */ /* 0x004fda0003f05270 */
[----:B------:R-:W-:Y:S05]  /*07f0*/  @P0 BRA `(.L_x_11) ;  /* 0x0000000000300947 */ /* 0x000fea0003800000 */
[----:B-1----:R-:W1:Y:S01]  /*0800*/  S2UR UR5, SR_CgaCtaId ;  /* 0x00000000000579c3 */ /* 0x002e620000008800 */
        /* <DEDUP_REMOVED lines=8> */
[----:B-1----:R2:W1:Y:S01]  /*0890*/  SYNCS.EXCH.64 URZ, [UR5+0x70], UR10 ;  /* 0x0000700a05ff75b2 */ /* 0x0024620008000100 */
[----:B------:R2:W1:Y:S02]  /*08a0*/  SYNCS.EXCH.64 URZ, [UR5+0x78], UR10 ;  /* 0x0000780a05ff75b2 */ /* 0x0004640008000100 */
[----:B--2---:R-:W-:Y:S01]  /*08b0*/  NOP ;  /* 0x0000000000007918 */ /* 0x004fe20000000000 */
.L_x_11:
[----:B------:R-:W2:Y:S01]  /*08c0*/  SHFL.IDX PT, R2, R92, RZ, 0x1f ;  /* 0x00001fff5c027589 */ /* 0x000ea200000e0000 */
[----:B------:R-:W-:Y:S01]  /*08d0*/  NOP ;  /* 0x0000000000007918 */ /* 0x000fe20000000000 */
[----:B--2---:R-:W-:-:S13]  /*08e0*/  ISETP.NE.AND P0, PT, R2, 0x4, PT ;  /* 0x000000040200780c */ /* 0x004fda0003f05270 */
[----:B------:R-:W-:Y:S05]  /*08f0*/  @P0 BRA `(.L_x_12) ;  /* 0x00000000004c0947 */ /* 0x000fea0003800000 */
[----:B-1----:R-:W1:Y:S01]  /*0900*/  S2UR UR5, SR_CgaCtaId ;  /* 0x00000000000579c3 */ /* 0x002e620000008800 */
[----:B------:R-:W-:Y:S01]  /*0910*/  UMOV UR9, 0x100 ;  /* 0x0000010000097882 */ /* 0x000fe20000000000 */
[----:B------:R-:W-:Y:S01]  /*0920*/  UMOV UR7, 0x400 ;  /* 0x0000040000077882 */ /* 0x000fe20000000000 */
[----:B------:R-:W-:Y:S01]  /*0930*/  USEL UR9, UR9, 0xe0, UP2 ;  /* 0x000000e009097887 */ /* 0x000fe20009000000 */
[----:B------:R-:W-:Y:S01]  /*0940*/  UMOV UR4, 0x1 ;  /* 0x0000000100047882 */ /* 0x000fe20000000000 */
[----:B------:R-:W-:Y:S01]  /*0950*/  ELECT P0, URZ, PT ;  /* 0x0000000000ff782f */ /* 0x000fe20003800000 */
[----:B------:R-:W-:-:S04]  /*0960*/  UIADD3 UR10, UPT, UPT, -UR4, 0x100000, URZ ;  /* 0x00100000040a7890 */ /* 0x000fc8000fffe1ff */
[----:B------:R-:W-:Y:S02]  /*0970*/  USHF.L.U32 UR11, UR10, 0xb, URZ ;  /* 0x0000000b0a0b7899 */ /* 0x000fe400080006ff */
[----:B------:R-:W-:Y:S02]  /*0980*/  USHF.L.U32 UR10, UR10, 0x1, URZ ;  /* 0x000000010a0a7899 */ /* 0x000fe400080006ff */
[----:B------:R-:W-:-:S04]  /*0990*/  UIADD3 UR12, UPT, UPT, -UR9, 0x100000, URZ ;  /* 0x00100000090c7890 */ /* 0x000fc8000fffe1ff */
[----:B------:R-:W-:Y:S02]  /*09a0*/  USHF.L.U32 UR13, UR12, 0xb, URZ ;  /* 0x0000000b0c0d7899 */ /* 0x000fe400080006ff */
[----:B------:R-:W-:Y:S02]  /*09b0*/  USHF.L.U32 UR12, UR12, 0x1, URZ ;  /* 0x000000010c0c7899 */ /* 0x000fe400080006ff */
[----:B-1----:R-:W-:Y:S01]  /*09c0*/  ULEA UR5, UR5, UR7, 0x18 ;  /* 0x0000000705057291 */ /* 0x002fe2000f8ec0ff */
[----:B------:R-:W1:Y:S11]  /*09d0*/  FENCE.VIEW.ASYNC.S ;  /* 0x00000000000073c6 */ /* 0x000e760000000000 */
[----:B-1----:R2:W1:Y:S01]  /*09e0*/  SYNCS.EXCH.64 URZ, [UR5+0x80], UR10 ;  /* 0x0000800a05ff75b2 */ /* 0x0024620008000100 */
[----:B------:R2:W1:Y:S01]  /*09f0*/  SYNCS.EXCH.64 URZ, [UR5+0x90], UR12 ;  /* 0x0000900c05ff75b2 */ /* 0x0004620008000100 */
[----:B------:R2:W1:Y:S01]  /*0a00*/  SYNCS.EXCH.64 URZ, [UR5+0x88], UR10 ;  /* 0x0000880a05ff75b2 */ /* 0x0004620008000100 */
[----:B------:R2:W1:Y:S02]  /*0a10*/  SYNCS.EXCH.64 URZ, [UR5+0x98], UR12 ;  /* 0x0000980c05ff75b2 */ /* 0x0004640008000100 */
[----:B--2---:R-:W-:Y:S01]  /*0a20*/  NOP ;  /* 0x0000000000007918 */ /* 0x004fe20000000000 */
.L_x_12:
        /* <DEDUP_REMOVED lines=22> */
[----:B------:R2:W1:Y:S01]  /*0b90*/  SYNCS.EXCH.64 URZ, [UR7+0xd0], UR4 ;  /* 0x0000d00407ff75b2 */ /* 0x0004620008000100 */
[----:B------:R2:W1:Y:S01]  /*0ba0*/  SYNCS.EXCH.64 URZ, [UR7+0xb8], UR10 ;  /* 0x0000b80a07ff75b2 */ /* 0x0004620008000100 */
[----:B------:R2:W1:Y:S02]  /*0bb0*/  SYNCS.EXCH.64 URZ, [UR7+0xd8], UR4 ;  /* 0x0000d80407ff75b2 */ /* 0x0004640008000100 */
[----:B--2---:R-:W-:Y:S01]  /*0bc0*/  NOP ;  /* 0x0000000000007918 */ /* 0x004fe20000000000 */
.L_x_13:
        /* <DEDUP_REMOVED lines=18> */
.L_x_14:
[----:B-1----:R-:W1:Y:S01]  /*0cf0*/  S2UR UR5, SR_CTAID.X ;  /* 0x00000000000579c3 */ /* 0x002e620000002500 */
[----:B------:R-:W-:-:S05]  /*0d00*/  CS2R.32 R87, SR_CgaSize ;  /* 0x0000000000577805 */ /* 0x000fca0000008a00 */
[----:B------:R-:W-:-:S05]  /*0d10*/  IMAD R87, R87, -0xa0, RZ ;  /* 0xffffff6057577824 */ /* 0x000fca00078e02ff */
[----:B------:R-:W-:-:S14]  /*0d20*/  R2UR UR9, R87 ;  /* 0x00000000570972ca */ /* 0x000fdc00000e0000 */
[----:B------:R-:W2:Y:S01]  /*0d30*/  LDCU UR9, c[0x0][UR9+0x2b0] ;  /* 0x00005600090977ac */ /* 0x000ea20008000800 */
[----:B------:R-:W-:Y:S01]  /*0d40*/  NOP ;  /* 0x0000000000007918 */ /* 0x000fe20000000000 */
[----:B------:R-:W-:-:S05]  /*0d50*/  CS2R.32 R87, SR_CgaSize ;  /* 0x0000000000577805 */ /* 0x000fca0000008a00 */
[----:B------:R-:W-:-:S05]  /*0d60*/  IMAD R87, R87, -0xa0, RZ ;  /* 0xffffff6057577824 */ /* 0x000fca00078e02ff */
[----:B------:R-:W-:-:S14]  /*0d70*/  R2UR UR7, R87 ;  /* 0x00000000570772ca */ /* 0x000fdc00000e0000 */
[----:B------:R-:W3:Y:S01]  /*0d80*/  LDCU UR7, c[0x0][UR7+0x2b4] ;  /* 0x00005680070777ac */ /* 0x000ee20008000800 */
[----:B------:R-:W4:Y:S08]  /*0d90*/  S2UR UR4, SR_CTAID.Y ;  /* 0x00000000000479c3 */ /* 0x000f300000002600 */
[----:B------:R-:W3:Y:S01]  /*0da0*/  LDC R10, c[0x0][0xb24] ;  /* 0x0002c900ff0a7b82 */ /* 0x000ee20000000800 */
[----:B-1----:R-:W-:-:S02]  /*0db0*/  I2FP.F32.U32 R87, UR5 ;  /* 0x0000000500577c45 */ /* 0x002fc40008201000 */
[----:B------:R-:W-:-:S05]  /*0dc0*/  CS2R.32 R3, SR_CgaSize ;  /* 0x0000000000037805 */ /* 0x000fca0000008a00 */
[----:B------:R-:W-:-:S06]  /*0dd0*/  IMAD R3, R3, -0xa0, RZ ;  /* 0xffffff6003037824 */ /* 0x000fcc00078e02ff */
[----:B------:R-:W1:Y:S01]  /*0de0*/  LDC R3, c[0x0][R3+0x2a0] ;  /* 0x0000a80003037b82 */ /* 0x000e620000000800 */
[----:B------:R-:W-:Y:S01]  /*0df0*/  MOV R15, UR5 ;  /* 0x00000005000f7c02 */ /* 0x000fe20008000f00 */
[----:B--2---:R-:W-:Y:S01]  /*0e00*/  FMUL R87, R87, UR9 ;  /* 0x0000000957577c20 */ /* 0x004fe20008400000 */
[----:B----4-:R-:W-:Y:S02]  /*0e10*/  I2FP.F32.U32 R86, UR4 ;  /* 0x0000000400567c45 */ /* 0x010fe40008201000 */
[----:B------:R-:W-:-:S05]  /*0e20*/  CS2R.32 R2, SR_CgaSize ;  /* 0x0000000000027805 */ /* 0x000fca0000008a00 */
[----:B------:R-:W-:-:S06]  /*0e30*/  IMAD R2, R2, -0xa0, RZ ;  /* 0xffffff6002027824 */ /* 0x000fcc00078e02ff */
[----:B------:R-:W2:Y:S01]  /*0e40*/  LDC R2, c[0x0][R2+0x2a4] ;  /* 0x0000a90002027b82 */ /* 0x000ea20000000800 */
[----:B------:R-:W-:Y:S01]  /*0e50*/  MOV R14, UR4 ;  /* 0x00000004000e7c02 */ /* 0x000fe20008000f00 */
[----:B------:R-:W4:Y:S01]  /*0e60*/  F2I.U32.TRUNC.NTZ R87, R87 ;  /* 0x0000005700577305 */ /* 0x000f22000020f000 */
[----:B---3--:R-:W-:-:S05]  /*0e70*/  FMUL R86, R86, UR7 ;  /* 0x0000000756567c20 */ /* 0x008fca0008400000 */
[----:B------:R-:W-:Y:S01]  /*0e80*/  BAR.SYNC.DEFER_BLOCKING 0x0 ;  /* 0x0000000000007b1d */ /* 0x000fe20000010000 */
[----:B------:R-:W-:-:S05]  /*0e90*/  ISETP.GE.AND P0, PT, R10, 0x1, PT ;  /* 0x000000010a00780c */ /* 0x000fca0003f06270 */
[----:B------:R-:W3:Y:S02]  /*0ea0*/  F2I.U32.TRUNC.NTZ R86, R86 ;  /* 0x0000005600567305 */ /* 0x000ee4000020f000 */
[----:B------:R-:W2:Y:S01]  /*0eb0*/  S2UR UR36, SR_CTAID.Z ;  /* 0x00000000002479c3 */ /* 0x000ea20000002700 */
[----:B----4-:R-:W-:-:S05]  /*0ec0*/  IADD3 R87, PT, PT, -R87, RZ, RZ ;  /* 0x000000ff57577210 */ /* 0x010fca0007ffe1ff */
[----:B-1----:R-:W-:Y:S01]  /*0ed0*/  IMAD R87, R3, R87, UR5 ;  /* 0x0000000503577e24 */ /* 0x002fe2000f8e0257 */
[----:B---3--:R-:W-:-:S05]  /*0ee0*/  IADD3 R86, PT, PT, -R86, RZ, RZ ;  /* 0x000000ff56567210 */ /* 0x008fca0007ffe1ff */
[----:B--2---:R-:W-:Y:S01]  /*0ef0*/  IMAD R86, R2, R86, UR4 ;  /* 0x0000000402567e24 */ /* 0x004fe2000f8e0256 */
[----:B------:R-:W-:Y:S06]  /*0f00*/  @!P0 BRA `(.L_x_15) ;  /* 0x0000000000b88947 */ /* 0x000fec0003800000 */
[----:B------:R-:W1:Y:S01]  /*0f10*/  LDC.64 R4, c[0x0][0xb18] ;  /* 0x0002c600ff047b82 */ /* 0x000e620000000a00 */
[----:B------:R-:W-:-:S07]  /*0f20*/  ISETP.NE.AND P0, PT, R10, 0x1, PT ;  /* 0x000000010a00780c */ /* 0x000fce0003f05270 */
[----:B------:R-:W2:Y:S08]  /*0f30*/  LDC R9, c[0x0][0xb0c] ;  /* 0x0002c300ff097b82 */ /* 0x000eb00000000800 */
[----:B------:R-:W3:Y:S08]  /*0f40*/  LDC R12, c[0x0][0x370] ;  /* 0x0000dc00ff0c7b82 */ /* 0x000ef00000000800 */
[----:B------:R-:W4:Y:S01]  /*0f50*/  LDC R11, c[0x0][0x374] ;  /* 0x0000dd00ff0b7b82 */ /* 0x000f220000000800 */
[----:B-1----:R-:W-:-:S07]  /*0f60*/  ISETP.NE.AND P1, PT, R4, 0x1, PT ;  /* 0x000000010400780c */ /* 0x002fce0003f25270 */
[----:B------:R-:W3:Y:S01]  /*0f70*/  LDC.64 R6, c[0x0][0xb10] ;  /* 0x0002c400ff067b82 */ /* 0x000ee20000000a00 */
[----:B--2---:R-:W-:-:S07]  /*0f80*/  ISETP.NE.AND P2, PT, R9, 0x1, PT ;  /* 0x000000010900780c */ /* 0x004fce0003f45270 */
[----:B------:R-:W1:Y:S08]  /*0f90*/  LDC R8, c[0x0][0xb20] ;  /* 0x0002c800ff087b82 */ /* 0x000e700000000800 */
[----:B------:R-:W2:Y:S01]  /*0fa0*/  LDC.64 R2, c[0x0][0xb28] ;  /* 0x0002ca00ff027b82 */ /* 0x000ea20000000a00 */
[----:B----4-:R-:W-:-:S04]  /*0fb0*/  IMAD.HI.U32 R13, R11, R5, RZ ;  /* 0x000000050b0d7227 */ /* 0x010fc800078e00ff */
[----:B------:R-:W-:-:S04]  /*0fc0*/  IMAD.HI.U32 R5, R14, R5, RZ ;  /* 0x000000050e057227 */ /* 0x000fc800078e00ff */
[----:B---3--:R-:W-:-:S05]  /*0fd0*/  IMAD.HI.U32 R16, R12, R6, RZ ;  /* 0x000000060c107227 */ /* 0x008fca00078e00ff */
[-C--:B------:R-:W-:Y:S01]  /*0fe0*/  @P2 SHF.R.U32.HI R12, RZ, R7.reuse, R16 ;  /* 0x00000007ff0c2219 */ /* 0x080fe20000011610 */
[----:B------:R-:W-:Y:S01]  /*0ff0*/  IMAD.HI.U32 R16, R15, R6, RZ ;  /* 0x000000060f107227 */ /* 0x000fe200078e00ff */
[-C--:B-1----:R-:W-:Y:S02]  /*1000*/  @P1 SHF.R.U32.HI R11, RZ, R8.reuse, R13 ;  /* 0x00000008ff0b1219 */ /* 0x082fe4000001160d */
[----:B------:R-:W-:Y:S02]  /*1010*/  SHF.R.U32.HI R5, RZ, R8, R5 ;  /* 0x00000008ff057219 */ /* 0x000fe40000011605 */
[----:B------:R-:W-:Y:S02]  /*1020*/  SHF.R.U32.HI R16, RZ, R7, R16 ;  /* 0x00000007ff107219 */ /* 0x000fe40000011610 */
[----:B------:R-:W-:Y:S01]  /*1030*/  SEL R5, R14, R5, !P1 ;  /* 0x000000050e057207 */ /* 0x000fe20004800000 */
[----:B--2---:R-:W-:Y:S01]  /*1040*/  IMAD.HI.U32 R13, R11, R2, RZ ;  /* 0x000000020b0d7227 */ /* 0x004fe200078e00ff */
[----:B------:R-:W-:-:S03]  /*1050*/  SEL R16, R15, R16, !P2 ;  /* 0x000000100f107207 */ /* 0x000fc60005000000 */
[----:B------:R-:W-:Y:S01]  /*1060*/  IMAD.HI.U32 R6, R12, R2, RZ ;  /* 0x000000020c067227 */ /* 0x000fe200078e00ff */
[----:B------:R-:W-:-:S04]  /*1070*/  @P0 SHF.R.U32.HI R11, RZ, R3, R13 ;  /* 0x00000003ff0b0219 */ /* 0x000fc8000001160d */
[----:B------:R-:W-:Y:S01]  /*1080*/  @P0 SHF.R.U32.HI R12, RZ, R3, R6 ;  /* 0x00000003ff0c0219 */ /* 0x000fe20000011606 */
[----:B------:R-:W-:-:S04]  /*1090*/  IMAD R11, R11, R10, RZ ;  /* 0x0000000a0b0b7224 */ /* 0x000fc800078e02ff */
[----:B------:R-:W-:Y:S01]  /*10a0*/  IMAD R6, R12, R10, RZ ;  /* 0x0000000a0c067224 */ /* 0x000fe200078e02ff */
[----:B------:R-:W-:-:S04]  /*10b0*/  ISETP.GE.AND P1, PT, R5, R11, PT ;  /* 0x0000000b0500720c */ /* 0x000fc80003f26270 */
[----:B------:R-:W-:Y:S01]  /*10c0*/  ISETP.GE.OR P1, PT, R16, R6, P1 ;  /* 0x000000061000720c */ /* 0x000fe20000f26670 */
[----:B------:R-:W-:-:S05]  /*10d0*/  IMAD.HI.U32 R6, R5, R2, RZ ;  /* 0x0000000205067227 */ /* 0x000fca00078e00ff */
[----:B------:R-:W-:-:S04]  /*10e0*/  SHF.R.U32.HI R6, RZ, R3, R6 ;  /* 0x00000003ff067219 */ /* 0x000fc80000011606 */
[----:B------:R-:W-:-:S03]  /*10f0*/  SEL R6, R5, R6, !P0 ;  /* 0x0000000605067207 */ /* 0x000fc60004000000 */
[----:B------:R-:W-:Y:S01]  /*1100*/  @!P1 IMAD.HI.U32 R7, R16, R2, RZ ;  /* 0x0000000210079227 */ /* 0x000fe200078e00ff */
[----:B------:R-:W-:-:S04]  /*1110*/  IADD3 R2, PT, PT, -R6, RZ, RZ ;  /* 0x000000ff06027210 */ /* 0x000fc80007ffe1ff */
[----:B------:R-:W-:Y:S01]  /*1120*/  @!P1 SHF.R.U32.HI R3, RZ, R3, R7 ;  /* 0x00000003ff039219 */ /* 0x000fe20000011607 */
[----:B------:R-:W-:Y:S01]  /*1130*/  IMAD R2, R10, R2, R5 ;  /* 0x000000020a027224 */ /* 0x000fe200078e0205 */
[----:B------:R-:W-:Y:S02]  /*1140*/  IADD3 R7, PT, PT, -R5, RZ, RZ ;  /* 0x000000ff05077210 */ /* 0x000fe40007ffe1ff */
[----:B------:R-:W-:-:S03]  /*1150*/  @!P1 SEL R3, R16, R3, !P0 ;  /* 0x0000000310039207 */ /* 0x000fc60004000000 */
[----:B------:R-:W-:Y:S02]  /*1160*/  IMAD R7, R4, R7, R14 ;  /* 0x0000000704077224 */ /* 0x000fe400078e020e */
[--C-:B------:R-:W-:Y:S02]  /*1170*/  @!P1 IMAD.IADD R6, R6, 0x1, -R3.reuse ;  /* 0x0000000106069824 */ /* 0x100fe400078e0a03 */
[----:B------:R-:W-:Y:S01]  /*1180*/  @!P1 IMAD R3, R2, R12, R3 ;  /* 0x0000000c02039224 */ /* 0x000fe200078e0203 */
[----:B------:R-:W-:Y:S01]  /*1190*/  IADD3 R2, PT, PT, -R16, RZ, RZ ;  /* 0x000000ff10027210 */ /* 0x000fe20007ffe1ff */
[----:B------:R-:W-:Y:S02]  /*11a0*/  @!P1 IMAD R5, R6, R10, R16 ;  /* 0x0000000a06059224 */ /* 0x000fe400078e0210 */
[----:B------:R-:W-:Y:S02]  /*11b0*/  @!P1 IMAD.MOV.U32 R16, RZ, RZ, R3 ;  /* 0x000000ffff109224 */ /* 0x000fe400078e0003 */
[----:B------:R-:W-:-:S02]  /*11c0*/  IMAD R2, R9, R2, R15 ;  /* 0x0000000209027224 */ /* 0x000fc400078e020f */
[----:B------:R-:W-:Y:S02]  /*11d0*/  IMAD R14, R5, R4, R7 ;  /* 0x00000004050e7224 */ /* 0x000fe400078e0207 */
[----:B------:R-:W-:Y:S02]  /*11e0*/  IMAD R15, R16, R9, R2 ;  /* 0x00000009100f7224 */ /* 0x000fe400078e0202 */
.L_x_15:
[----:B------:R-:W1:Y:S01]  /*11f0*/  LDCU UR4, c[0x0][0xb30] ;  /* 0x00016600ff0477ac */ /* 0x000e620008000800 */
[----:B------:R-:W2:Y:S08]  /*1200*/  S2UR UR37, SR_CgaCtaId ;  /* 0x00000000002579c3 */ /* 0x000eb00000008800 */
[----:B------:R-:W3:Y:S01]  /*1210*/  LDC R40, c[0x0][0xb24] ;  /* 0x0002c900ff287b82 */ /* 0x000ee20000000800 */
[----:B-1----:R-:W-:-:S09]  /*1220*/  UISETP.NE.AND UP1, UPT, UR4, 0x1, UPT ;  /* 0x000000010400788c */ /* 0x002fd2000bf25270 */
[----:B--2---:R-:W-:Y:S05]  /*1230*/  BRA.U UP1, `(.L_x_16) ;  /* 0x0000000101407547 */ /* 0x004fea000b800000 */
[----:B------:R-:W1:Y:S08]  /*1240*/  LDC.64 R4, c[0x0][0xb10] ;  /* 0x0002c400ff047b82 */ /* 0x000e700000000a00 */
[----:B------:R-:W2:Y:S08]  /*1250*/  LDC.64 R2, c[0x0][0xb18] ;  /* 0x0002c600ff027b82 */ /* 0x000eb00000000a00 */
[----:B------:R-:W4:Y:S08]  /*1260*/  LDC R6, c[0x0][0xb20] ;  /* 0x0002c800ff067b82 */ /* 0x000f300000000800 */
[----:B------:R-:W3:Y:S01]  /*1270*/  LDC R7, c[0x0][0xb0c] ;  /* 0x0002c300ff077b82 */ /* 0x000ee20000000800 */
[----:B-1----:R-:W-:-:S05]  /*1280*/  IMAD.HI.U32 R4, R15, R4, RZ ;  /* 0x000000040f047227 */ /* 0x002fca00078e00ff */
[----:B------:R-:W-:Y:S01]  /*1290*/  SHF.R.U32.HI R4, RZ, R5, R4 ;  /* 0x00000005ff047219 */ /* 0x000fe20000011604 */
[----:B--2---:R-:W-:Y:S01]  /*12a0*/  IMAD.HI.U32 R3, R14, R3, RZ ;  /* 0x000000030e037227 */ /* 0x004fe200078e00ff */
[----:B------:R-:W-:-:S04]  /*12b0*/  ISETP.NE.AND P0, PT, R2, 0x1, PT ;  /* 0x000000010200780c */ /* 0x000fc80003f05270 */
[----:B----4-:R-:W-:-:S04]  /*12c0*/  SHF.R.U32.HI R3, RZ, R6, R3 ;  /* 0x00000006ff037219 */ /* 0x010fc80000011603 */
[----:B------:R-:W-:Y:S02]  /*12d0*/  SEL R3, R14, R3, !P0 ;  /* 0x000000030e037207 */ /* 0x000fe40004000000 */
[----:B---3--:R-:W-:-:S04]  /*12e0*/  ISETP.NE.AND P1, PT, R7, 0x1, PT ;  /* 0x000000010700780c */ /* 0x008fc80003f25270 */
[----:B------:R-:W-:-:S05]  /*12f0*/  SEL R4, R15, R4, !P1 ;  /* 0x000000040f047207 */ /* 0x000fca0004800000 */
[----:B------:R-:W-:Y:S02]  /*1300*/  IMAD.IADD R5, R3, 0x1, -R4 ;  /* 0x0000000103057824 */ /* 0x000fe400078e0a04 */
[----:B------:R-:W-:Y:S02]  /*1310*/  IMAD.IADD R3, R4, 0x1, -R3 ;  /* 0x0000000104037824 */ /* 0x000fe400078e0a03 */
[----:B------:R-:W-:Y:S02]  /*1320*/  IMAD R15, R5, R7, R15 ;  /* 0x00000007050f7224 */ /* 0x000fe400078e020f */
[----:B------:R-:W-:-:S07]  /*1330*/  IMAD R14, R3, R2, R14 ;  /* 0x00000002030e7224 */ /* 0x000fce00078e020e */
.L_x_16:
[----:B------:R-:W-:Y:S01]  /*1340*/  BAR.SYNC.DEFER_BLOCKING 0x0 ;  /* 0x0000000000007b1d */ /* 0x000fe20000010000 */
[----:B------:R-:W-:Y:S01]  /*1350*/  UISETP.NE.AND UP1, UPT, UR8, 0x2, UPT ;  /* 0x000000020800788c */ /* 0x000fe2000bf25270 */
[----:B------:R-:W-:Y:S02]  /*1360*/  ISETP.NE.OR P5, PT, R0, 0x2, !P5 ;  /* 0x000000020000780c */ /* 0x000fe40006fa5670 */
[----:B------:R-:W-:-:S06]  /*1370*/  LOP3.LUT R2, R93, 0x1f, RZ, 0xc0, !PT ;  /* 0x0000001f5d027812 */ /* 0x000fcc00078ec0ff */
[----:B------:R-:W-:Y:S05]  /*1380*/  BRA.U UP1, `(.L_x_17) ;  /* 0x0000001101b47547 */ /* 0x000fea000b800000 */
[----:B------:R-:W1:Y:S01]  /*1390*/  LDCU UR13, c[0x0][0x38c] ;  /* 0x00007180ff0d77ac */ /* 0x000e620008000800 */
[----:B------:R-:W2:Y:S01]  /*13a0*/  LDC R8, c[0x0][0x370] ;  /* 0x0000dc00ff087b82 */ /* 0x000ea20000000800 */
[----:B------:R-:W-:Y:S01]  /*13b0*/  PLOP3.LUT P1, PT, PT, PT, UP2, 0x80, 0x8 ;  /* 0x000000000008781c */ /* 0x000fe20003f2f028 */
[----:B------:R-:W-:Y:S01]  /*13c0*/  IMAD.MOV.U32 R17, RZ, RZ, 0x1 ;  /* 0x00000001ff117424 */ /* 0x000fe200078e00ff */
[----:B------:R-:W-:Y:S01]  /*13d0*/  ISETP.EQ.OR P4, PT, R2, RZ, P5 ;  /* 0x000000ff0200720c */ /* 0x000fe20002f82670 */
[----:B------:R-:W-:Y:S01]  /*13e0*/  IMAD.MOV.U32 R16, RZ, RZ, RZ ;  /* 0x000000ffff107224 */ /* 0x000fe200078e00ff */
[----:B------:R-:W-:Y:S02]  /*13f0*/  PLOP3.LUT P1, PT, P1, PT, PT, 0x8, 0x80 ;  /* 0x000000000080781c */ /* 0x000fe40000f2e170 */
[----:B------:R-:W-:Y:S01]  /*1400*/  CS2R R12, SRZ ;  /* 0x00000000000c7805 */ /* 0x000fe2000001ff00 */
[----:B------:R-:W-:Y:S01]  /*1410*/  IMAD.MOV.U32 R11, RZ, RZ, 0x1 ;  /* 0x00000001ff0b7424 */ /* 0x000fe200078e00ff */
[----:B------:R-:W4:Y:S01]  /*1420*/  LDC R0, c[0x0][0x374] ;  /* 0x0000dd00ff007b82 */ /* 0x000f220000000800 */
[----:B------:R-:W2:Y:S01]  /*1430*/  LDCU.64 UR22, c[0x0][0x348] ;  /* 0x00006900ff1677ac */ /* 0x000ea20008000a00 */
[----:B------:R-:W-:Y:S01]  /*1440*/  UMOV UR6, URZ ;  /* 0x000000ff00067c82 */ /* 0x000fe20008000000 */
[----:B-1----:R-:W-:-:S04]  /*1450*/  UIADD3 UR5, UPT, UPT, UR13, 0x7f, URZ ;  /* 0x0000007f0d057890 */ /* 0x002fc8000fffe0ff */
[----:B------:R-:W-:-:S04]  /*1460*/  USHF.R.S32.HI UR4, URZ, 0x1f, UR5 ;  /* 0x0000001fff047899 */ /* 0x000fc80008011405 */
[----:B------:R-:W-:-:S04]  /*1470*/  ULEA.HI UR4, UR4, UR5, URZ, 0x7 ;  /* 0x0000000504047291 */ /* 0x000fc8000f8f38ff */
[----:B------:R-:W-:Y:S02]  /*1480*/  USHF.R.S32.HI UR15, URZ, 0x7, UR4 ;  /* 0x00000007ff0f7899 */ /* 0x000fe40008011404 */
[----:B------:R-:W-:Y:S02]  /*1490*/  UIADD3 UR4, UPT, UPT, UR13, -0x1, URZ ;  /* 0xffffffff0d047890 */ /* 0x000fe4000fffe0ff */
[----:B------:R-:W-:Y:S02]  /*14a0*/  UISETP.LT.U32.AND UP0, UPT, UR15, 0x4, UPT ;  /* 0x000000040f00788c */ /* 0x000fe4000bf01070 */
[----:B------:R-:W-:Y:S02]  /*14b0*/  UISETP.GE.U32.AND UP1, UPT, UR4, -0xff, UPT ;  /* 0xffffff010400788c */ /* 0x000fe4000bf26070 */
[----:B------:R-:W-:Y:S02]  /*14c0*/  USEL UR14, UR15, 0x4, UP0 ;  /* 0x000000040f0e7887 */ /* 0x000fe40008000000 */
[----:B------:R-:W-:-:S02]  /*14d0*/  UIADD3 UR13, UPT, UPT, UR13, 0xfe, URZ ;  /* 0x000000fe0d0d7890 */ /* 0x000fc4000fffe0ff */
[----:B------:R-:W-:Y:S02]  /*14e0*/  UIADD3 UR5, UPT, UPT, UR14, -0x1, URZ ;  /* 0xffffffff0e057890 */ /* 0x000fe4000fffe0ff */
[----:B------:R-:W-:-:S03]  /*14f0*/  UIADD3 UR7, UPT, UPT, UR15, -UR14, URZ ;  /* 0x8000000e0f077290 */ /* 0x000fc6000fffe0ff */
[----:B------:R-:W-:-:S04]  /*1500*/  @UP1 UIADD3 UR5, UPT, UPT, UR14, URZ, URZ ;  /* 0x000000ff0e051290 */ /* 0x000fc8000fffe0ff */
[----:B--2---:R-:W-:-:S12]  /*1510*/  UIADD3 UR5, UPT, UPT, UR5, 0x1, URZ ;  /* 0x0000000105057890 */ /* 0x004fd8000fffe0ff */
.L_x_35:
[----:B------:R-:W-:Y:S01]  /*1520*/  UISETP.NE.AND UP0, UPT, UR37, URZ, UPT ;  /* 0x000000ff2500728c */ /* 0x000fe2000bf05270 */
[----:B------:R-:W1:Y:S08]  /*1530*/  S2UR UR37, SR_CgaCtaId ;  /* 0x00000000002579c3 */ /* 0x000e700000008800 */
[----:B------:R-:W-:Y:S05]  /*1540*/  BRA.U UP0, `(.L_x_18) ;  /* 0x0000000100347547 */ /* 0x000fea000b800000 */
[----:B------:R-:W2:Y:S01]  /*1550*/  S2R R2, SR_CgaCtaId ;  /* 0x0000000000027919 */ /* 0x000ea20000008800 */
[----:B------:R-:W-:-:S04]  /*1560*/  MOV R3, 0x400 ;  /* 0x0000040000037802 */ /* 0x000fc80000000f00 */
[----:B--2---:R-:W-:Y:S02]  /*1570*/  LEA R2, R2, R3, 0x18 ;  /* 0x0000000302027211 */ /* 0x004fe400078ec0ff */
[----:B------:R-:W-:-:S03]  /*1580*/  SHF.L.U32 R3, R11, 0x1f, RZ ;  /* 0x0000001f0b037819 */ /* 0x000fc600000006ff */
[----:B------:R-:W-:-:S04]  /*1590*/  IMAD R2, R12, 0x8, R2 ;  /* 0x000000080c027824 */ /* 0x000fc800078e0202 */
[----:B------:R-:W2:Y:S02]  /*15a0*/  SYNCS.PHASECHK.TRANS64.TRYWAIT P0, [R2+URZ+0xf0], R3 ;  /* 0x0000f003020075a7 */ /* 0x000ea400080011ff */
[----:B--2---:R-:W-:Y:S05]  /*15b0*/  @!P0 BRA `(.L_x_19) ;  /* 0x0000006000748947 */ /* 0x004fea0003800000 */
.L_x_115:
[----:B------:R-:W-:Y:S01]  /*15c0*/  VIADD R12, R12, 0x1 ;  /* 0x000000010c0c7836 */ /* 0x000fe20000000000 */
[----:B------:R2:W-:Y:S04]  /*15d0*/  SYNCS.ARRIVE.TRANS64.A1T0 RZ, [R2+URZ+0xe0], RZ ;  /* 0x0000e0ff02ff79a7 */ /* 0x0005e800081000ff */
[----:B------:R-:W-:-:S04]  /*15e0*/  ISETP.NE.AND P0, PT, R12, 0x2, PT ;  /* 0x000000020c00780c */ /* 0x000fc80003f05270 */
[----:B------:R-:W-:Y:S02]  /*15f0*/  SEL R12, R12, RZ, P0 ;  /* 0x000000ff0c0c7207 */ /* 0x000fe40000000000 */
[----:B--2---:R-:W-:-:S04]  /*1600*/  SEL R2, RZ, 0x1, P0 ;  /* 0x00000001ff027807 */ /* 0x004fc80000000000 */
[----:B------:R-:W-:-:S07]  /*1610*/  LOP3.LUT R11, R11, R2, RZ, 0x3c, !PT ;  /* 0x000000020b0b7212 */ /* 0x000fce00078e3cff */
.L_x_18:
[----:B------:R-:W-:Y:S01]  /*1620*/  UMOV UR4, 0x400 ;  /* 0x0000040000047882 */ /* 0x000fe20000000000 */
[----:B------:R-:W-:Y:S01]  /*1630*/  SHF.L.U32 R2, R17, 0x1f, RZ ;  /* 0x0000001f11027819 */ /* 0x000fe200000006ff */
[----:B-1----:R-:W-:Y:S01]  /*1640*/  ULEA UR4, UR37, UR4, 0x18 ;  /* 0x0000000425047291 */ /* 0x002fe2000f8ec0ff */
[----:B------:R-:W-:Y:S01]  /*1650*/  R2UR UR35, R15 ;  /* 0x000000000f2372ca */ /* 0x000fe200000e0000 */
[----:B------:R-:W-:Y:S01]  /*1660*/  UISETP.GE.U32.AND UP0, UPT, UR13, 0xff, UPT ;  /* 0x000000ff0d00788c */ /* 0x000fe2000bf06070 */
[----:B------:R-:W-:Y:S01]  /*1670*/  R2UR UR19, R14 ;  /* 0x000000000e1372ca */ /* 0x000fe200000e0000 */
[----:B------:R-:W-:Y:S01]  /*1680*/  ULEA UR8, UR6, UR4, 0x3 ;  /* 0x0000000406087291 */ /* 0x000fe2000f8e18ff */
[----:B------:R-:W-:-:S08]  /*1690*/  UMOV UR29, URZ ;  /* 0x000000ff001d7c82 */ /* 0x000fd00008000000 */
[----:B------:R1:W2:Y:S01]  /*16a0*/  SYNCS.PHASECHK.TRANS64.TRYWAIT P0, [UR8+0x20], R2 ;  /* 0x00002002ff0075a7 */ /* 0x0002a20008001108 */
[----:B------:R-:W-:Y:S02]  /*16b0*/  USHF.L.U32 UR35, UR35, 0x7, URZ ;  /* 0x0000000723237899 */ /* 0x000fe400080006ff */
[----:B------:R-:W-:Y:S01]  /*16c0*/  USHF.L.U32 UR19, UR19, 0x6, URZ ;  /* 0x0000000613137899 */ /* 0x000fe200080006ff */
[----:B------:R-:W-:Y:S11]  /*16d0*/  BRA.U !UP0, `(.L_x_20) ;  /* 0x0000000108d87547 */ /* 0x000ff6000b800000 */
[----:B------:R-:W-:Y:S01]  /*16e0*/  UMOV UR21, URZ ;  /* 0x000000ff00157c82 */ /* 0x000fe20008000000 */
[----:B------:R-:W-:-:S05]  /*16f0*/  UMOV UR42, UR6 ;  /* 0x00000006002a7c82 */ /* 0x000fca0008000000 */
.L_x_25:
[----:B-1----:R-:W-:Y:S01]  /*1700*/  ULEA UR33, UR42, UR4, 0x3 ;  /* 0x000000042a217291 */ /* 0x002fe2000f8e18ff */
[----:B--2---:R-:W-:Y:S01]  /*1710*/  @!P5 MOV R3, 0xc000 ;  /* 0x0000c0000003d802 */ /* 0x004fe20000000f00 */
[----:B--2---:R-:W-:Y:S10]  /*1720*/  @P0 BRA `(.L_x_21) ;  /* 0x00000000000c0947 */ /* 0x004ff40003800000 */
[----:B------:R-:W-:-:S04]  /*1730*/  SHF.L.U32 R4, R17, 0x1f, RZ ;  /* 0x0000001f11047819 */ /* 0x000fc800000006ff */
[----:B------:R-:W2:Y:S02]  /*1740*/  SYNCS.PHASECHK.TRANS64.TRYWAIT P0, [UR33+0x20], R4 ;  /* 0x00002004ff0075a7 */ /* 0x000ea40008001121 */
[----:B--2---:R-:W-:Y:S05]  /*1750*/  @!P0 BRA `(.L_x_22) ;  /* 0x0000006000208947 */ /* 0x004fea0003800000 */
.L_x_21:
[----:B------:R2:W-:Y:S01]  /*1760*/  @!P5 SYNCS.ARRIVE.TRANS64 RZ, [UR33], R3 ;  /* 0x00000003ffffd9a7 */ /* 0x0005e20008000021 */
[----:B------:R-:W-:Y:S04]  /*1770*/  BSSY.RECONVERGENT B0, `(.L_x_23) ;  /* 0x0000003000007945 */ /* 0x000fe80003800200 */
[----:B------:R-:W-:Y:S05]  /*1780*/  @P4 BRA `(.L_x_24) ;  /* 0x0000000000044947 */ /* 0x000fea0003800000 */
[----:B------:R-:W-:Y:S05]  /*1790*/  BPT.TRAP 0x1 ;  /* 0x000000040000795c */ /* 0x000fea0000300000 */
.L_x_24:
[----:B------:R-:W-:Y:S05]  /*17a0*/  BSYNC.RECONVERGENT B0 ;  /* 0x0000000000007941 */ /* 0x000fea0003800200 */
.L_x_23:
[----:B------:R-:W-:Y:S02]  /*17b0*/  UIADD3 UR6, UPT, UPT, UR42, 0x1, URZ ;  /* 0x000000012a067890 */ /* 0x000fe4000fffe0ff */
[----:B------:R-:W-:Y:S02]  /*17c0*/  ULEA UR24, UR42, UR4, 0xf ;  /* 0x000000042a187291 */ /* 0x000fe4000f8e78ff */
[----:B------:R-:W-:Y:S02]  /*17d0*/  UISETP.NE.AND UP0, UPT, UR6, 0x4, UPT ;  /* 0x000000040600788c */ /* 0x000fe4000bf05270 */
[----:B------:R-:W-:Y:S02]  /*17e0*/  UIADD3 UR40, UP1, UPT, UR22, 0x80, URZ ;  /* 0x0000008016287890 */ /* 0x000fe4000ff3e0ff */
[----:B------:R-:W-:Y:S02]  /*17f0*/  USEL UR9, URZ, 0x1, UP0 ;  /* 0x00000001ff097887 */ /* 0x000fe40008000000 */
[----:B------:R-:W-:-:S02]  /*1800*/  USEL UR6, UR6, URZ, UP0 ;  /* 0x000000ff06067287 */ /* 0x000fc40008000000 */
[----:B------:R-:W-:Y:S02]  /*1810*/  USHF.L.U32 UR34, UR21, 0x7, URZ ;  /* 0x0000000715227899 */ /* 0x000fe400080006ff */
[----:B------:R-:W-:Y:S01]  /*1820*/  ULEA UR8, UR6, UR4, 0x3 ;  /* 0x0000000406087291 */ /* 0x000fe2000f8e18ff */
[----:B------:R-:W-:Y:S01]  /*1830*/  LOP3.LUT R17, R17, UR9, RZ, 0x3c, !PT ;  /* 0x0000000911117c12 */ /* 0x000fe2000f8e3cff */
[----:B------:R-:W-:Y:S02]  /*1840*/  UIADD3 UR38, UP0, UPT, UR22, 0x180, URZ ;  /* 0x0000018016267890 */ /* 0x000fe4000ff1e0ff */
[----:B------:R-:W-:Y:S01]  /*1850*/  UIADD3.X UR41, UPT, UPT, URZ, UR23, URZ, UP1, !UPT ;  /* 0x00000017ff297290 */ /* 0x000fe20008ffe4ff */
[----:B-1----:R-:W-:Y:S01]  /*1860*/  SHF.L.U32 R2, R17, 0x1f, RZ ;  /* 0x0000001f11027819 */ /* 0x002fe200000006ff */
[----:B------:R-:W-:Y:S02]  /*1870*/  UIADD3 UR32, UPT, UPT, UR24, 0x6400, URZ ;  /* 0x0000640018207890 */ /* 0x000fe4000fffe0ff */
[----:B------:R-:W-:Y:S01]  /*1880*/  UIADD3 UR26, UPT, UPT, UR34, 0x40, URZ ;  /* 0x00000040221a7890 */ /* 0x000fe2000fffe0ff */
[----:B------:R1:W1:Y:S01]  /*1890*/  SYNCS.PHASECHK.TRANS64.TRYWAIT P0, [UR8+0x20], R2 ;  /* 0x00002002ff0075a7 */ /* 0x0002620008001108 */
[----:B------:R-:W-:-:S02]  /*18a0*/  ULEA UR8, UR42, UR4, 0xe ;  /* 0x000000042a087291 */ /* 0x000fc4000f8e70ff */
[----:B------:R-:W-:Y:S02]  /*18b0*/  UIADD3 UR24, UPT, UPT, UR24, 0xa400, URZ ;  /* 0x0000a40018187890 */ /* 0x000fe4000fffe0ff */
[----:B------:R-:W-:Y:S02]  /*18c0*/  UIADD3.X UR39, UPT, UPT, URZ, UR23, URZ, UP0, !UPT ;  /* 0x00000017ff277290 */ /* 0x000fe400087fe4ff */
[----:B------:R-:W-:Y:S02]  /*18d0*/  UIADD3 UR16, UPT, UPT, UR8, 0x26400, URZ ;  /* 0x0002640008107890 */ /* 0x000fe4000fffe0ff */
[----:B------:R-:W-:Y:S01]  /*18e0*/  UIADD3 UR8, UPT, UPT, UR8, 0x28400, URZ ;  /* 0x0002840008087890 */ /* 0x000fe2000fffe0ff */
[----:B------:R-:W-:Y:S01]  /*18f0*/  UMOV UR30, 0x0 ;  /* 0x00000000001e7882 */ /* 0x000fe20000000000 */
[----:B------:R-:W-:Y:S01]  /*1900*/  UMOV UR31, 0x10000000 ;  /* 0x10000000001f7882 */ /* 0x000fe20000000000 */
[----:B------:R-:W-:Y:S01]  /*1910*/  UMOV UR25, UR33 ;  /* 0x0000002100197c82 */ /* 0x000fe20008000000 */
[----:B------:R-:W-:Y:S01]  /*1920*/  UMOV UR27, UR35 ;  /* 0x00000023001b7c82 */ /* 0x000fe20008000000 */
[----:B------:R-:W-:Y:S01]  /*1930*/  UMOV UR28, UR36 ;  /* 0x00000024001c7c82 */ /* 0x000fe20008000000 */
[----:B------:R-:W-:Y:S01]  /*1940*/  UMOV UR17, UR33 ;  /* 0x0000002100117c82 */ /* 0x000fe20008000000 */
[----:B------:R-:W-:Y:S01]  /*1950*/  UMOV UR20, UR36 ;  /* 0x0000002400147c82 */ /* 0x000fe20008000000 */
[----:B------:R-:W-:Y:S01]  /*1960*/  UMOV UR18, UR34 ;  /* 0x0000002200127c82 */ /* 0x000fe20008000000 */
[----:B------:R1:W-:Y:S01]  /*1970*/  UTMALDG.3D [UR32], [UR40], desc[UR30] ;  /* 0x00001e20280075b4 */ /* 0x0003e20008011000 */
[----:B------:R-:W-:Y:S01]  /*1980*/  UMOV UR11, UR19 ;  /* 0x00000013000b7c82 */ /* 0x000fe20008000000 */
[----:B------:R-:W-:Y:S01]  /*1990*/  UMOV UR12, UR36 ;  /* 0x00000024000c7c82 */ /* 0x000fe20008000000 */
[----:B------:R-:W-:Y:S01]  /*19a0*/  UMOV UR9, UR33 ;  /* 0x0000002100097c82 */ /* 0x000fe20008000000 */
[----:B------:R-:W-:Y:S01]  /*19b0*/  UMOV UR10, UR26 ;  /* 0x0000001a000a7c82 */ /* 0x000fe20008000000 */
[----:B------:R-:W-:Y:S01]  /*19c0*/  UIADD3 UR21, UPT, UPT, UR21, 0x1, URZ ;  /* 0x0000000115157890 */ /* 0x000fe2000fffe0ff */
[----:B------:R-:W-:Y:S01]  /*19d0*/  UMOV UR29, UR5 ;  /* 0x00000005001d7c82 */ /* 0x000fe20008000000 */
[----:B------:R1:W-:Y:S02]  /*19e0*/  UTMALDG.3D [UR24], [UR40], desc[UR30] ;  /* 0x00001e18280075b4 */ /* 0x0003e40008011000 */
[----:B------:R-:W-:Y:S01]  /*19f0*/  UISETP.NE.AND UP0, UPT, UR21, UR5, UPT ;  /* 0x000000051500728c */ /* 0x000fe2000bf05270 */
[----:B------:R-:W-:Y:S01]  /*1a00*/  UMOV UR42, UR6 ;  /* 0x00000006002a7c82 */ /* 0x000fe20008000000 */
[----:B------:R1:W-:Y:S01]  /*1a10*/  UTMALDG.3D [UR16], [UR38], desc[UR30] ;  /* 0x00001e10260075b4 */ /* 0x0003e20008011000 */
[----:B------:R1:W-:Y:S06]  /*1a20*/  UTMALDG.3D [UR8], [UR38], desc[UR30] ;  /* 0x00001e08260075b4 */ /* 0x0003ec0008011000 */
[----:B------:R-:W-:Y:S05]  /*1a30*/  BRA.U UP0, `(.L_x_25) ;  /* 0xfffffffd00307547 */ /* 0x000fea000b83ffff */
.L_x_20:
[----:B-1----:R-:W-:Y:S01]  /*1a40*/  ULEA UR8, UR6, UR4, 0x3 ;  /* 0x0000000406087291 */ /* 0x002fe2000f8e18ff */
[----:B------:R-:W-:Y:S01]  /*1a50*/  SHF.L.U32 R2, R17, 0x1f, RZ ;  /* 0x0000001f11027819 */ /* 0x000fe200000006ff */
[----:B------:R-:W-:Y:S01]  /*1a60*/  @!P1 SYNCS.ARRIVE.TRANS64.A1T0 RZ, [UR4+0x78], RZ ;  /* 0x000078ffffff99a7 */ /* 0x000fe20008100004 */
[----:B------:R-:W-:-:S06]  /*1a70*/  UISETP.GT.AND UP0, UPT, UR15, UR14, UPT ;  /* 0x0000000e0f00728c */ /* 0x000fcc000bf04270 */
[----:B--2---:R1:W2:Y:S03]  /*1a80*/  SYNCS.PHASECHK.TRANS64.TRYWAIT P0, [UR8+0x20], R2 ;  /* 0x00002002ff0075a7 */ /* 0x0042a60008001108 */
[----:B------:R-:W-:Y:S05]  /*1a90*/  BRA.U !UP0, `(.L_x_26) ;  /* 0x0000000108d47547 */ /* 0x000fea000b800000 */
[----:B------:R-:W-:Y:S01]  /*1aa0*/  UIADD3 UR21, UPT, UPT, UR7, UR29, URZ ;  /* 0x0000001d07157290 */ /* 0x000fe2000fffe0ff */
[----:B------:R-:W-:-:S11]  /*1ab0*/  UMOV UR42, UR6 ;  /* 0x00000006002a7c82 */ /* 0x000fd60008000000 */
.L_x_31:
[----:B-1----:R-:W-:Y:S01]  /*1ac0*/  ULEA UR33, UR42, UR4, 0x3 ;  /* 0x000000042a217291 */ /* 0x002fe2000f8e18ff */
[----:B--2---:R-:W-:Y:S01]  /*1ad0*/  @!P5 MOV R3, 0xc000 ;  /* 0x0000c0000003d802 */ /* 0x004fe20000000f00 */
[----:B--2---:R-:W-:Y:S10]  /*1ae0*/  @P0 BRA `(.L_x_27) ;  /* 0x00000000000c0947 */ /* 0x004ff40003800000 */
[----:B------:R-:W-:-:S04]  /*1af0*/  SHF.L.U32 R4, R17, 0x1f, RZ ;  /* 0x0000001f11047819 */ /* 0x000fc800000006ff */
[----:B------:R-:W2:Y:S02]  /*1b00*/  SYNCS.PHASECHK.TRANS64.TRYWAIT P0, [UR33+0x20], R4 ;  /* 0x00002004ff0075a7 */ /* 0x000ea40008001121 */
[----:B--2---:R-:W-:Y:S05]  /*1b10*/  @!P0 BRA `(.L_x_28) ;  /* 0x0000005c00488947 */ /* 0x004fea0003800000 */
.L_x_27:
[----:B------:R2:W-:Y:S01]  /*1b20*/  @!P5 SYNCS.ARRIVE.TRANS64 RZ, [UR33], R3 ;  /* 0x00000003ffffd9a7 */ /* 0x0005e20008000021 */
[----:B------:R-:W-:Y:S04]  /*1b30*/  BSSY.RECONVERGENT B0, `(.L_x_29) ;  /* 0x0000003000007945 */ /* 0x000fe80003800200 */
[----:B------:R-:W-:Y:S05]  /*1b40*/  @P4 BRA `(.L_x_30) ;  /* 0x0000000000044947 */ /* 0x000fea0003800000 */
[----:B------:R-:W-:Y:S05]  /*1b50*/  BPT.TRAP 0x1 ;  /* 0x000000040000795c */ /* 0x000fea0000300000 */
.L_x_30:
[----:B------:R-:W-:Y:S05]  /*1b60*/  BSYNC.RECONVERGENT B0 ;  /* 0x0000000000007941 */ /* 0x000fea0003800200 */
.L_x_29:
        /* <DEDUP_REMOVED lines=32> */
[----:B------:R-:W-:Y:S01]  /*1d70*/  UMOV UR10, UR26 ;  /* 0x0000001a000a7c82 */ /* 0x000fe20008000000 */
[----:B------:R-:W-:Y:S01]  /*1d80*/  UIADD3 UR29, UPT, UPT, UR29, 0x1, URZ ;  /* 0x000000011d1d7890 */ /* 0x000fe2000fffe0ff */
[----:B------:R1:W-:Y:S01]  /*1d90*/  UTMALDG.3D [UR24], [UR40], desc[UR30] ;  /* 0x00001e18280075b4 */ /* 0x0003e20008011000 */
[----:B------:R-:W-:-:S02]  /*1da0*/  UMOV UR42, UR6 ;  /* 0x00000006002a7c82 */ /* 0x000fc40008000000 */
[----:B------:R-:W-:Y:S01]  /*1db0*/  UISETP.NE.AND UP0, UPT, UR29, UR21, UPT ;  /* 0x000000151d00728c */ /* 0x000fe2000bf05270 */
[----:B------:R1:W-:Y:S01]  /*1dc0*/  UTMALDG.3D [UR16], [UR38], desc[UR30] ;  /* 0x00001e10260075b4 */ /* 0x0003e20008011000 */
[----:B------:R1:W-:Y:S07]  /*1dd0*/  UTMALDG.3D [UR8], [UR38], desc[UR30] ;  /* 0x00001e08260075b4 */ /* 0x0003ee0008011000 */
[----:B------:R-:W-:Y:S05]  /*1de0*/  BRA.U UP0, `(.L_x_31) ;  /* 0xfffffffd00347547 */ /* 0x000fea000b83ffff */
.L_x_26:
[C---:B-1----:R-:W-:Y:S01]  /*1df0*/  LEA R2, R16.reuse, UR4, 0x3 ;  /* 0x0000000410027c11 */ /* 0x042fe2000f8e18ff */
[----:B------:R-:W-:Y:S01]  /*1e00*/  NOP ;  /* 0x0000000000007918 */ /* 0x000fe20000000000 */
[----:B--2---:R-:W-:Y:S02]  /*1e10*/  SHF.L.U32 R3, R13, 0x1f, RZ ;  /* 0x0000001f0d037819 */ /* 0x004fe400000006ff */
[----:B------:R-:W-:Y:S02]  /*1e20*/  LEA R4, R16, UR4, 0x4 ;  /* 0x0000000410047c11 */ /* 0x000fe4000f8e20ff */
[----:B------:R-:W1:Y:S02]  /*1e30*/  SYNCS.PHASECHK.TRANS64.TRYWAIT P0, [R2+URZ+0x80], R3 ;  /* 0x00008003020075a7 */ /* 0x000e6400080011ff */
[----:B-1----:R-:W-:Y:S05]  /*1e40*/  @!P0 BRA `(.L_x_32) ;  /* 0x0000005800948947 */ /* 0x002fea0003800000 */
.L_x_118:
[----:B------:R-:W2:Y:S01]  /*1e50*/  LDS.128 R4, [R4+0x110] ;  /* 0x0001100004047984 */ /* 0x000ea20000000c00 */
[----:B---3--:R-:W-:Y:S01]  /*1e60*/  ISETP.GE.AND P0, PT, R40, 0x1, PT ;  /* 0x000000012800780c */ /* 0x008fe20003f06270 */
[----:B-1----:R-:W-:Y:S01]  /*1e70*/  VIADD R2, R2, 0x90 ;  /* 0x0000009002027836 */ /* 0x002fe20000000000 */
[----:B------:R-:W-:Y:S01]  /*1e80*/  @!PT LDS RZ, [RZ] ;  /* 0x00000000fffff984 */ /* 0x000fe20000000800 */
[----:B------:R-:W-:Y:S01]  /*1e90*/  @!PT LDS RZ, [RZ] ;  /* 0x00000000fffff984 */ /* 0x000fe20000000800 */
[----:B------:R-:W-:Y:S01]  /*1ea0*/  @!PT LDS RZ, [RZ] ;  /* 0x00000000fffff984 */ /* 0x000fe20000000800 */
[----:B------:R-:W-:Y:S01]  /*1eb0*/  @!PT LDS RZ, [RZ] ;  /* 0x00000000fffff984 */ /* 0x000fe20000000800 */
[----:B------:R1:W-:Y:S06]  /*1ec0*/  MEMBAR.ALL.CTA ;  /* 0x0000000000007992 */ /* 0x0003ec0000008000 */
[----:B-1----:R-:W1:Y:S01]  /*1ed0*/  FENCE.VIEW.ASYNC.S ;  /* 0x00000000000073c6 */ /* 0x002e620000000000 */
[----:B------:R-:W-:-:S04]  /*1ee0*/  PRMT R2, RZ, 0x654, R2 ;  /* 0x00000654ff027816 */ /* 0x000fc80000000002 */
[----:B-1----:R1:W-:Y:S01]  /*1ef0*/  SYNCS.ARRIVE.TRANS64.RED.A1T0 RZ, [R2+URZ], RZ ;  /* 0x000000ff02ff79a7 */ /* 0x0023e200081004ff */
[----:B--2---:R-:W-:-:S13]  /*1f00*/  LOP3.LUT P2, RZ, R6, 0x1, RZ, 0xc0, !PT ;  /* 0x0000000106ff7812 */ /* 0x004fda000784c0ff */
[----:B------:R-:W-:Y:S01]  /*1f10*/  @P2 SHF.R.U32.HI R3, RZ, 0x10, R5 ;  /* 0x00000010ff032819 */ /* 0x000fe20000011605 */
[----:B------:R-:W-:Y:S01]  /*1f20*/  VOTEU.ANY UP0, P2 ;  /* 0x0000000000ff7886 */ /* 0x000fe20001000100 */
[----:B------:R-:W-:Y:S02]  /*1f30*/  @P2 MOV R10, R4 ;  /* 0x00000004000a2202 */ /* 0x000fe40000000f00 */
[----:B------:R-:W-:Y:S02]  /*1f40*/  @P2 R2UR.BROADCAST UR8, R3 ;  /* 0x00000000030822ca */ /* 0x000fe400008e0000 */
[----:B------:R-:W-:-:S11]  /*1f50*/  @P2 LOP3.LUT R9, R5, 0xffff, RZ, 0xc0, !PT ;  /* 0x0000ffff05092812 */ /* 0x000fd600078ec0ff */
[----:B------:R-:W-:Y:S01]  /*1f60*/  @UP0 UMOV UR36, UR8 ;  /* 0x0000000800240c82 */ /* 0x000fe20008000000 */
[----:B-1----:R-:W-:Y:S05]  /*1f70*/  @!P0 BRA `(.L_x_33) ;  /* 0x0000000000b88947 */ /* 0x002fea0003800000 */
[----:B------:R-:W4:Y:S01]  /*1f80*/  LDC.64 R4, c[0x0][0xb18] ;  /* 0x0002c600ff047b82 */ /* 0x000f220000000a00 */
[----:B------:R-:W-:-:S07]  /*1f90*/  ISETP.NE.AND P3, PT, R40, 0x1, PT ;  /* 0x000000012800780c */ /* 0x000fce0003f65270 */
[----:B------:R-:W1:Y:S08]  /*1fa0*/  LDC.64 R6, c[0x0][0xb10] ;  /* 0x0002c400ff067b82 */ /* 0x000e700000000a00 */
[----:B------:R-:W2:Y:S08]  /*1fb0*/  LDC R14, c[0x0][0xb20] ;  /* 0x0002c800ff0e7b82 */ /* 0x000eb00000000800 */
[----:B------:R-:W3:Y:S01]  /*1fc0*/  LDC R15, c[0x0][0xb0c] ;  /* 0x0002c300ff0f7b82 */ /* 0x000ee20000000800 */
[----:B----4-:R-:W-:Y:S01]  /*1fd0*/  IMAD.HI.U32 R19, R0, R5, RZ ;  /* 0x0000000500137227 */ /* 0x010fe200078e00ff */
[----:B------:R-:W-:-:S03]  /*1fe0*/  ISETP.NE.AND P0, PT, R4, 0x1, PT ;  /* 0x000000010400780c */ /* 0x000fc60003f05270 */
[----:B------:R-:W-:-:S03]  /*1ff0*/  IMAD.HI.U32 R5, R9, R5, RZ ;  /* 0x0000000509057227 */ /* 0x000fc600078e00ff */
[----:B------:R-:W4:Y:S01]  /*2000*/  LDC.64 R2, c[0x0][0xb28] ;  /* 0x0002ca00ff027b82 */ /* 0x000f220000000a00 */
[----:B-1----:R-:W-:-:S04]  /*2010*/  IMAD.HI.U32 R20, R8, R6, RZ ;  /* 0x0000000608147227 */ /* 0x002fc800078e00ff */
[----:B------:R-:W-:Y:S01]  /*2020*/  IMAD.HI.U32 R21, R10, R6, RZ ;  /* 0x000000060a157227 */ /* 0x000fe200078e00ff */
[----:B------:R-:W-:Y:S02]  /*2030*/  SHF.R.U32.HI R20, RZ, R7, R20 ;  /* 0x00000007ff147219 */ /* 0x000fe40000011614 */
[-C--:B--2---:R-:W-:Y:S02]  /*2040*/  SHF.R.U32.HI R19, RZ, R14.reuse, R19 ;  /* 0x0000000eff137219 */ /* 0x084fe40000011613 */
[----:B------:R-:W-:Y:S02]  /*2050*/  SHF.R.U32.HI R5, RZ, R14, R5 ;  /* 0x0000000eff057219 */ /* 0x000fe40000011605 */
[----:B------:R-:W-:Y:S02]  /*2060*/  SEL R19, R0, R19, !P0 ;  /* 0x0000001300137207 */ /* 0x000fe40004000000 */
[----:B------:R-:W-:Y:S02]  /*2070*/  SHF.R.U32.HI R21, RZ, R7, R21 ;  /* 0x00000007ff157219 */ /* 0x000fe40000011615 */
[----:B---3--:R-:W-:-:S02]  /*2080*/  ISETP.NE.AND P1, PT, R15, 0x1, PT ;  /* 0x000000010f00780c */ /* 0x008fc40003f25270 */
[----:B------:R-:W-:Y:S02]  /*2090*/  SEL R5, R9, R5, !P0 ;  /* 0x0000000509057207 */ /* 0x000fe40004000000 */
[----:B------:R-:W-:Y:S02]  /*20a0*/  SEL R20, R8, R20, !P1 ;  /* 0x0000001408147207 */ /* 0x000fe40004800000 */
[----:B------:R-:W-:Y:S01]  /*20b0*/  SEL R21, R10, R21, !P1 ;  /* 0x000000150a157207 */ /* 0x000fe20004800000 */
[----:B----4-:R-:W-:-:S04]  /*20c0*/  IMAD.HI.U32 R18, R19, R2, RZ ;  /* 0x0000000213127227 */ /* 0x010fc800078e00ff */
        /* <DEDUP_REMOVED lines=10> */
[----:B------:R-:W-:-:S04]  /*2170*/  @!P0 IMAD.HI.U32 R7, R21, R2, RZ ;  /* 0x0000000215078227 */ /* 0x000fc800078e00ff */
[----:B------:R-:W-:Y:S01]  /*2180*/  IMAD.MOV R2, RZ, RZ, -R6 ;  /* 0x000000ffff027224 */ /* 0x000fe200078e0a06 */
[----:B------:R-:W-:Y:S02]  /*2190*/  @!P0 SHF.R.U32.HI R3, RZ, R3, R7 ;  /* 0x00000003ff038219 */ /* 0x000fe40000011607 */
[----:B------:R-:W-:Y:S01]  /*21a0*/  IADD3 R7, PT, PT, -R5, RZ, RZ ;  /* 0x000000ff05077210 */ /* 0x000fe20007ffe1ff */
[----:B------:R-:W-:Y:S01]  /*21b0*/  IMAD R2, R40, R2, R5 ;  /* 0x0000000228027224 */ /* 0x000fe200078e0205 */
        /* <DEDUP_REMOVED lines=10> */
.L_x_33:
[----:B------:R-:W1:Y:S02]  /*2260*/  LDCU UR8, c[0x0][0xb30] ;  /* 0x00016600ff0877ac */ /* 0x000e640008000800 */
[----:B-1----:R-:W-:-:S09]  /*2270*/  UISETP.NE.AND UP0, UPT, UR8, 0x1, UPT ;  /* 0x000000010800788c */ /* 0x002fd2000bf05270 */
[----:B------:R-:W-:Y:S05]  /*2280*/  BRA.U UP0, `(.L_x_34) ;  /* 0x0000000100407547 */ /* 0x000fea000b800000 */
[----:B------:R-:W1:Y:S08]  /*2290*/  LDC.64 R4, c[0x0][0xb10] ;  /* 0x0002c400ff047b82 */ /* 0x000e700000000a00 */
[----:B------:R-:W2:Y:S08]  /*22a0*/  LDC.64 R2, c[0x0][0xb18] ;  /* 0x0002c600ff027b82 */ /* 0x000eb00000000a00 */
[----:B------:R-:W3:Y:S08]  /*22b0*/  LDC R6, c[0x0][0xb20] ;  /* 0x0002c800ff067b82 */ /* 0x000ef00000000800 */
[----:B------:R-:W4:Y:S01]  /*22c0*/  LDC R7, c[0x0][0xb0c] ;  /* 0x0002c300ff077b82 */ /* 0x000f220000000800 */
[----:B-1----:R-:W-:-:S05]  /*22d0*/  IMAD.HI.U32 R4, R10, R4, RZ ;  /* 0x000000040a047227 */ /* 0x002fca00078e00ff */
[----:B------:R-:W-:Y:S01]  /*22e0*/  SHF.R.U32.HI R4, RZ, R5, R4 ;  /* 0x00000005ff047219 */ /* 0x000fe20000011604 */
[----:B--2---:R-:W-:Y:S01]  /*22f0*/  IMAD.HI.U32 R3, R9, R3, RZ ;  /* 0x0000000309037227 */ /* 0x004fe200078e00ff */
[----:B------:R-:W-:-:S04]  /*2300*/  ISETP.NE.AND P0, PT, R2, 0x1, PT ;  /* 0x000000010200780c */ /* 0x000fc80003f05270 */
[----:B---3--:R-:W-:-:S04]  /*2310*/  SHF.R.U32.HI R3, RZ, R6, R3 ;  /* 0x00000006ff037219 */ /* 0x008fc80000011603 */
[----:B------:R-:W-:Y:S02]  /*2320*/  SEL R3, R9, R3, !P0 ;  /* 0x0000000309037207 */ /* 0x000fe40004000000 */
[----:B----4-:R-:W-:-:S04]  /*2330*/  ISETP.NE.AND P1, PT, R7, 0x1, PT ;  /* 0x000000010700780c */ /* 0x010fc80003f25270 */
[----:B------:R-:W-:-:S05]  /*2340*/  SEL R4, R10, R4, !P1 ;  /* 0x000000040a047207 */ /* 0x000fca0004800000 */
[----:B------:R-:W-:Y:S02]  /*2350*/  IMAD.IADD R5, R3, 0x1, -R4 ;  /* 0x0000000103057824 */ /* 0x000fe400078e0a04 */
[----:B------:R-:W-:Y:S02]  /*2360*/  IMAD.IADD R3, R4, 0x1, -R3 ;  /* 0x0000000104037824 */ /* 0x000fe400078e0a03 */
[----:B------:R-:W-:Y:S02]  /*2370*/  IMAD R10, R5, R7, R10 ;  /* 0x00000007050a7224 */ /* 0x000fe400078e020a */
[----:B------:R-:W-:-:S07]  /*2380*/  IMAD R9, R3, R2, R9 ;  /* 0x0000000203097224 */ /* 0x000fce00078e0209 */
.L_x_34:
[----:B------:R-:W-:Y:S01]  /*2390*/  VIADD R16, R16, 0x1 ;  /* 0x0000000110107836 */ /* 0x000fe20000000000 */
[----:B------:R-:W-:Y:S01]  /*23a0*/  PLOP3.LUT P1, PT, PT, PT, PT, 0x80, 0x8 ;  /* 0x000000000008781c */ /* 0x000fe20003f2f070 */
[----:B------:R-:W-:Y:S02]  /*23b0*/  IMAD.IADD R15, R10, 0x1, R87 ;  /* 0x000000010a0f7824 */ /* 0x000fe400078e0257 */
[----:B------:R-:W-:Y:S01]  /*23c0*/  IMAD.IADD R14, R9, 0x1, R86 ;  /* 0x00000001090e7824 */ /* 0x000fe200078e0256 */
[----:B------:R-:W-:-:S04]  /*23d0*/  ISETP.NE.AND P0, PT, R16, 0x2, PT ;  /* 0x000000021000780c */ /* 0x000fc80003f05270 */
[----:B------:R-:W-:Y:S02]  /*23e0*/  SEL R2, RZ, 0x1, P0 ;  /* 0x00000001ff027807 */ /* 0x000fe40000000000 */
[----:B------:R-:W-:Y:S02]  /*23f0*/  SEL R16, R16, RZ, P0 ;  /* 0x000000ff10107207 */ /* 0x000fe40000000000 */
[----:B------:R-:W-:Y:S01]  /*2400*/  LOP3.LUT R13, R13, R2, RZ, 0x3c, !PT ;  /* 0x000000020d0d7212 */ /* 0x000fe200078e3cff */
[----:B------:R-:W-:Y:S06]  /*2410*/  @P2 BRA `(.L_x_35) ;  /* 0xfffffff000402947 */ /* 0x000fec000383ffff */
[----:B------:R-:W-:Y:S01]  /*2420*/  UIADD3 UR4, UPT, UPT, UR4, 0x20, URZ ;  /* 0x0000002004047890 */ /* 0x000fe2000fffe0ff */
[----:B------:R-:W-:-:S03]  /*2430*/  SHF.L.U32 R2, R17, 0x1f, RZ ;  /* 0x0000001f11027819 */ /* 0x000fc600000006ff */
[----:B------:R-:W-:-:S09]  /*2440*/  ULEA UR5, UR6, UR4, 0x3 ;  /* 0x0000000406057291 */ /* 0x000fd2000f8e18ff */
[----:B------:R-:W1:Y:S02]  /*2450*/  SYNCS.PHASECHK.TRANS64.TRYWAIT P0, [UR5], R2 ;  /* 0x00000002ff0075a7 */ /* 0x000e640008001105 */
[----:B-1----:R-:W-:Y:S05]  /*2460*/  @!P0 BRA `(.L_x_36) ;  /* 0x0000005400208947 */ /* 0x002fea0003800000 */
.L_x_120:
[----:B------:R-:W-:-:S04]  /*2470*/  UIADD3 UR6, UPT, UPT, UR6, 0x1, URZ ;  /* 0x0000000106067890 */ /* 0x000fc8000fffe0ff */
[----:B------:R-:W-:-:S04]  /*2480*/  UISETP.NE.AND UP0, UPT, UR6, 0x4, UPT ;  /* 0x000000040600788c */ /* 0x000fc8000bf05270 */
[----:B------:R-:W-:Y:S02]  /*2490*/  USEL UR7, URZ, 0x1, UP0 ;  /* 0x00000001ff077887 */ /* 0x000fe40008000000 */
[----:B------:R-:W-:-:S04]  /*24a0*/  USEL UR6, UR6, URZ, UP0 ;  /* 0x000000ff06067287 */ /* 0x000fc80008000000 */
[----:B------:R-:W-:Y:S01]  /*24b0*/  ULEA UR5, UR6, UR4, 0x3 ;  /* 0x0000000406057291 */ /* 0x000fe2000f8e18ff */
[----:B-1----:R-:W-:-:S04]  /*24c0*/  LOP3.LUT R2, R17, UR7, RZ, 0x3c, !PT ;  /* 0x0000000711027c12 */ /* 0x002fc8000f8e3cff */
[----:B------:R-:W-:-:S04]  /*24d0*/  SHF.L.U32 R3, R2, 0x1f, RZ ;  /* 0x0000001f02037819 */ /* 0x000fc800000006ff */
[----:B------:R-:W1:Y:S02]  /*24e0*/  SYNCS.PHASECHK.TRANS64.TRYWAIT P0, [UR5], R3 ;  /* 0x00000003ff0075a7 */ /* 0x000e640008001105 */
[----:B-1----:R-:W-:Y:S05]  /*24f0*/  @!P0 BRA `(.L_x_37) ;  /* 0x0000005400148947 */ /* 0x002fea0003800000 */
.L_x_122:
[----:B------:R-:W-:-:S04]  /*2500*/  UIADD3 UR6, UPT, UPT, UR6, 0x1, URZ ;  /* 0x0000000106067890 */ /* 0x000fc8000fffe0ff */
[----:B------:R-:W-:-:S04]  /*2510*/  UISETP.NE.AND UP0, UPT, UR6, 0x4, UPT ;  /* 0x000000040600788c */ /* 0x000fc8000bf05270 */
[----:B------:R-:W-:Y:S02]  /*2520*/  USEL UR7, URZ, 0x1, UP0 ;  /* 0x00000001ff077887 */ /* 0x000fe40008000000 */
[----:B------:R-:W-:-:S04]  /*2530*/  USEL UR6, UR6, URZ, UP0 ;  /* 0x000000ff06067287 */ /* 0x000fc80008000000 */
[----:B------:R-:W-:Y:S01]  /*2540*/  ULEA UR5, UR6, UR4, 0x3 ;  /* 0x0000000406057291 */ /* 0x000fe2000f8e18ff */
[----:B------:R-:W-:-:S04]  /*2550*/  LOP3.LUT R2, R2, UR7, RZ, 0x3c, !PT ;  /* 0x0000000702027c12 */ /* 0x000fc8000f8e3cff */
[----:B-1----:R-:W-:-:S04]  /*2560*/  SHF.L.U32 R3, R2, 0x1f, RZ ;  /* 0x0000001f02037819 */ /* 0x002fc800000006ff */
[----:B------:R-:W1:Y:S02]  /*2570*/  SYNCS.PHASECHK.TRANS64.TRYWAIT P0, [UR5], R3 ;  /* 0x00000003ff0075a7 */ /* 0x000e640008001105 */
[----:B-1----:R-:W-:Y:S05]  /*2580*/  @!P0 BRA `(.L_x_38) ;  /* 0x0000005400088947 */ /* 0x002fea0003800000 */
.L_x_124:
[----:B------:R-:W-:-:S04]  /*2590*/  UIADD3 UR6, UPT, UPT, UR6, 0x1, URZ ;  /* 0x0000000106067890 */ /* 0x000fc8000fffe0ff */
[----:B------:R-:W-:-:S04]  /*25a0*/  UISETP.NE.AND UP0, UPT, UR6, 0x4, UPT ;  /* 0x000000040600788c */ /* 0x000fc8000bf05270 */
[----:B------:R-:W-:Y:S02]  /*25b0*/  USEL UR5, URZ, 0x1, UP0 ;  /* 0x00000001ff057887 */ /* 0x000fe40008000000 */
[----:B------:R-:W-:-:S04]  /*25c0*/  USEL UR6, UR6, URZ, UP0 ;  /* 0x000000ff06067287 */ /* 0x000fc80008000000 */
[----:B------:R-:W-:Y:S01]  /*25d0*/  ULEA UR6, UR6, UR4, 0x3 ;  /* 0x0000000406067291 */ /* 0x000fe2000f8e18ff */
[----:B------:R-:W-:-:S04]  /*25e0*/  LOP3.LUT R2, R2, UR5, RZ, 0x3c, !PT ;  /* 0x0000000502027c12 */ /* 0x000fc8000f8e3cff */
[----:B------:R-:W-:Y:S01]  /*25f0*/  SHF.L.U32 R2, R2, 0x1f, RZ ;  /* 0x0000001f02027819 */ /* 0x000fe200000006ff */
[----:B-1--4-:R-:W-:-:S07]  /*2600*/  IMAD.U32 R0, RZ, RZ, UR6 ;  /* 0x00000006ff007e24 */ /* 0x012fce000f8e00ff */
.L_x_39:
[----:B-1----:R1:W2:Y:S02]  /*2610*/  SYNCS.PHASECHK.TRANS64.TRYWAIT P0, [R0+URZ], R2 ;  /* 0x00000002000075a7 */ /* 0x0022a400080011ff */
[----:B--2---:R-:W-:Y:S05]  /*2620*/  @!P0 NANOSLEEP.SYNCS 0x989680 ;  /* 0x009896800000895d */ /* 0x004fea0003900000 */
[----:B------:R-:W2:Y:S02]  /*2630*/  @!P0 SYNCS.PHASECHK.TRANS64 P0, [R0+URZ], R2 ;  /* 0x00000002000085a7 */ /* 0x000ea400080010ff */
[----:B--2---:R-:W-:Y:S05]  /*2640*/  @P0 EXIT ;  /* 0x000000000000094d */ /* 0x004fea0003800000 */
[----:B------:R-:W-:Y:S05]  /*2650*/  BRA `(.L_x_39) ;  /* 0xfffffffc00ec7947 */ /* 0x000fea000383ffff */
.L_x_17:
[----:B------:R-:W-:-:S04]  /*2660*/  UISETP.NE.AND UP1, UPT, UR37, URZ, UPT ;  /* 0x000000ff2500728c */ /* 0x000fc8000bf25270 */
[----:B------:R-:W-:-:S09]  /*2670*/  UISETP.NE.OR UP1, UPT, UR8, 0x1, UP1 ;  /* 0x000000010800788c */ /* 0x000fd20008f25670 */
[----:B------:R-:W-:Y:S05]  /*2680*/  BRA.U UP1, `(.L_x_40) ;  /* 0x0000000501487547 */ /* 0x000fea000b800000 */
[----:B------:R-:W-:Y:S01]  /*2690*/  ISETP.NE.AND P2, PT, R2, RZ, PT ;  /* 0x000000ff0200720c */ /* 0x000fe20003f45270 */
[----:B------:R-:W-:Y:S01]  /*26a0*/  IMAD.MOV.U32 R12, RZ, RZ, 0x1 ;  /* 0x00000001ff0c7424 */ /* 0x000fe200078e00ff */
[----:B------:R-:W-:Y:S02]  /*26b0*/  CS2R R10, SRZ ;  /* 0x00000000000a7805 */ /* 0x000fe4000001ff00 */
[----:B------:R-:W-:Y:S01]  /*26c0*/  CS2R R8, SRZ ;  /* 0x0000000000087805 */ /* 0x000fe2000001ff00 */
[----:B------:R-:W-:Y:S01]  /*26d0*/  UMOV UR4, 0x400 ;  /* 0x0000040000047882 */ /* 0x000fe20000000000 */
[----:B------:R-:W-:Y:S01]  /*26e0*/  UMOV UR6, URZ ;  /* 0x000000ff00067c82 */ /* 0x000fe20008000000 */
[----:B------:R-:W-:-:S12]  /*26f0*/  ULEA UR37, UR37, UR4, 0x18 ;  /* 0x0000000425257291 */ /* 0x000fd8000f8ec0ff */
.L_x_44:
[----:B------:R-:W-:Y:S02]  /*2700*/  LEA R0, R8, UR37, 0x3 ;  /* 0x0000002508007c11 */ /* 0x000fe4000f8e18ff */
[----:B------:R-:W-:-:S03]  /*2710*/  SHF.L.U32 R4, R9, 0x1f, RZ ;  /* 0x0000001f09047819 */ /* 0x000fc600000006ff */
[----:B------:R-:W-:Y:S01]  /*2720*/  VIADD R5, R0, 0xf0 ;  /* 0x000000f000057836 */ /* 0x000fe20000000000 */
[----:B------:R-:W1:Y:S02]  /*2730*/  SYNCS.PHASECHK.TRANS64.TRYWAIT P0, [R0+URZ+0xe0], R4 ;  /* 0x0000e004000075a7 */ /* 0x000e6400080011ff */
[----:B-1----:R-:W-:Y:S05]  /*2740*/  @!P0 BRA `(.L_x_41) ;  /* 0x0000005000b08947 */ /* 0x002fea0003800000 */
.L_x_125:
[----:B------:R-:W-:Y:S01]  /*2750*/  ULEA UR5, UR6, UR37, 0x3 ;  /* 0x0000002506057291 */ /* 0x000fe2000f8e18ff */
[----:B-1----:R-:W-:Y:S01]  /*2760*/  PRMT R0, RZ, 0x654, R5 ;  /* 0x00000654ff007816 */ /* 0x002fe20000000005 */
[----:B------:R-:W-:Y:S01]  /*2770*/  @!P2 IMAD.MOV.U32 R4, RZ, RZ, 0x10 ;  /* 0x00000010ff04a424 */ /* 0x000fe200078e00ff */
[----:B------:R-:W-:Y:S01]  /*2780*/  SHF.L.U32 R5, R12, 0x1f, RZ ;  /* 0x0000001f0c057819 */ /* 0x000fe200000006ff */
[----:B------:R-:W-:Y:S01]  /*2790*/  UIADD3 UR4, UPT, UPT, UR5, 0x80, URZ ;  /* 0x0000008005047890 */ /* 0x000fe2000fffe0ff */
[----:B------:R1:W-:Y:S05]  /*27a0*/  SYNCS.ARRIVE.TRANS64.RED.A1T0 RZ, [R0+URZ], RZ ;  /* 0x000000ff00ff79a7 */ /* 0x0003ea00081004ff */
[----:B------:R-:W-:Y:S01]  /*27b0*/  IMAD.U32 R6, RZ, RZ, UR4 ;  /* 0x00000004ff067e24 */ /* 0x000fe2000f8e00ff */
[----:B------:R-:W2:Y:S04]  /*27c0*/  SYNCS.PHASECHK.TRANS64.TRYWAIT P0, [UR5+0x90], R5 ;  /* 0x00009005ff0075a7 */ /* 0x000ea80008001105 */
[----:B------:R-:W-:Y:S01]  /*27d0*/  PRMT R6, R2, 0x654, R6 ;  /* 0x0000065402067816 */ /* 0x000fe20000000006 */
[----:B-12---:R-:W-:Y:S06]  /*27e0*/  @!P0 BRA `(.L_x_42) ;  /* 0x00000050009c8947 */ /* 0x006fec0003800000 */
.L_x_127:
[----:B------:R-:W-:Y:S01]  /*27f0*/  ULEA UR4, UR6, UR37, 0x4 ;  /* 0x0000002506047291 */ /* 0x000fe2000f8e20ff */
[----:B------:R-:W-:Y:S01]  /*2800*/  SEL R3, R6, R3, !P2 ;  /* 0x0000000306037207 */ /* 0x000fe20005000000 */
[----:B------:R-:W-:Y:S01]  /*2810*/  UIADD3 UR5, UPT, UPT, UR5, 0x80, URZ ;  /* 0x0000008005057890 */ /* 0x000fe2000fffe0ff */
[----:B-1----:R-:W-:Y:S01]  /*2820*/  LEA R0, R11, UR37, 0x3 ;  /* 0x000000250b007c11 */ /* 0x002fe2000f8e18ff */
[----:B------:R-:W-:Y:S01]  /*2830*/  UIADD3 UR4, UPT, UPT, UR4, 0x110, URZ ;  /* 0x0000011004047890 */ /* 0x000fe2000fffe0ff */
[----:B------:R1:W-:Y:S01]  /*2840*/  @!P2 SYNCS.ARRIVE.TRANS64.RED RZ, [R3+URZ], R4 ;  /* 0x0000000403ffa9a7 */ /* 0x0003e200080004ff */
[----:B------:R-:W-:Y:S01]  /*2850*/  UIADD3 UR6, UPT, UPT, UR6, 0x1, URZ ;  /* 0x0000000106067890 */ /* 0x000fe2000fffe0ff */
[----:B------:R-:W-:-:S03]  /*2860*/  VIADD R8, R8, 0x1 ;  /* 0x0000000108087836 */ /* 0x000fc60000000000 */
[----:B------:R-:W-:Y:S02]  /*2870*/  UISETP.NE.AND UP0, UPT, UR6, 0x2, UPT ;  /* 0x000000020600788c */ /* 0x000fe4000bf05270 */
[----:B------:R-:W-:Y:S01]  /*2880*/  ISETP.NE.AND P0, PT, R8, 0x2, PT ;  /* 0x000000020800780c */ /* 0x000fe20003f05270 */
[----:B------:R-:W-:Y:S06]  /*2890*/  UGETNEXTWORKID.BROADCAST [UR4], [UR5] ;  /* 0x00000000040073ca */ /* 0x000fec0008000100 */
[----:B------:R-:W-:Y:S02]  /*28a0*/  USEL UR4, URZ, 0x1, UP0 ;  /* 0x00000001ff047887 */ /* 0x000fe40008000000 */
[----:B------:R-:W-:-:S04]  /*28b0*/  USEL UR6, UR6, URZ, UP0 ;  /* 0x000000ff06067287 */ /* 0x000fc80008000000 */
[----:B------:R-:W-:Y:S02]  /*28c0*/  LOP3.LUT R12, R12, UR4, RZ, 0x3c, !PT ;  /* 0x000000040c0c7c12 */ /* 0x000fe4000f8e3cff */
[----:B-1----:R-:W-:-:S04]  /*28d0*/  SHF.L.U32 R4, R10, 0x1f, RZ ;  /* 0x0000001f0a047819 */ /* 0x002fc800000006ff */
[----:B------:R-:W1:Y:S02]  /*28e0*/  SYNCS.PHASECHK.TRANS64.TRYWAIT P1, [R0+URZ+0x80], R4 ;  /* 0x00008004000075a7 */ /* 0x000e6400080211ff */
[----:B-1----:R-:W-:Y:S05]  /*28f0*/  @!P1 BRA `(.L_x_43) ;  /* 0x0000005000709947 */ /* 0x002fea0003800000 */
.L_x_128:
[C---:B-1----:R-:W-:Y:S01]  /*2900*/  LEA R4, R11.reuse, UR37, 0x4 ;  /* 0x000000250b047c11 */ /* 0x042fe2000f8e20ff */
[----:B------:R-:W-:Y:S01]  /*2910*/  VIADD R0, R0, 0x90 ;  /* 0x0000009000007836 */ /* 0x000fe20000000000 */
[----:B------:R-:W-:Y:S01]  /*2920*/  SEL R8, R8, RZ, P0 ;  /* 0x000000ff08087207 */ /* 0x000fe20000000000 */
[----:B------:R-:W-:-:S03]  /*2930*/  VIADD R11, R11, 0x1 ;  /* 0x000000010b0b7836 */ /* 0x000fc60000000000 */
[----:B------:R-:W1:Y:S01]  /*2940*/  LDS.128 R4, [R4+0x110] ;  /* 0x0001100004047984 */ /* 0x000e620000000c00 */
[----:B------:R-:W-:Y:S02]  /*2950*/  PRMT R0, RZ, 0x654, R0 ;  /* 0x00000654ff007816 */ /* 0x000fe40000000000 */
[C---:B------:R-:W-:Y:S01]  /*2960*/  ISETP.NE.AND P1, PT, R11.reuse, 0x2, PT ;  /* 0x000000020b00780c */ /* 0x040fe20003f25270 */
[----:B------:R-:W-:Y:S01]  /*2970*/  @!PT LDS RZ, [RZ] ;  /* 0x00000000fffff984 */ /* 0x000fe20000000800 */
[----:B------:R-:W-:Y:S01]  /*2980*/  @!PT LDS RZ, [RZ] ;  /* 0x00000000fffff984 */ /* 0x000fe20000000800 */
[----:B------:R-:W-:Y:S01]  /*2990*/  @!PT LDS RZ, [RZ] ;  /* 0x00000000fffff984 */ /* 0x000fe20000000800 */
[----:B------:R-:W-:Y:S01]  /*29a0*/  @!PT LDS RZ, [RZ] ;  /* 0x00000000fffff984 */ /* 0x000fe20000000800 */
[----:B------:R2:W-:Y:S06]  /*29b0*/  MEMBAR.ALL.CTA ;  /* 0x0000000000007992 */ /* 0x0005ec0000008000 */
[----:B--2---:R-:W2:Y:S01]  /*29c0*/  FENCE.VIEW.ASYNC.S ;  /* 0x00000000000073c6 */ /* 0x004ea20000000000 */
[----:B------:R-:W-:Y:S01]  /*29d0*/  SEL R11, R11, RZ, P1 ;  /* 0x000000ff0b0b7207 */ /* 0x000fe20000800000 */
[----:B--2---:R2:W-:Y:S01]  /*29e0*/  SYNCS.ARRIVE.TRANS64.RED.A1T0 RZ, [R0+URZ], RZ ;  /* 0x000000ff00ff79a7 */ /* 0x0045e200081004ff */
[----:B-1----:R-:W-:-:S02]  /*29f0*/  LOP3.LUT P3, RZ, R6, 0x1, RZ, 0xc0, !PT ;  /* 0x0000000106ff7812 */ /* 0x002fc4000786c0ff */
[----:B------:R-:W-:-:S04]  /*2a00*/  SEL R4, RZ, 0x1, P1 ;  /* 0x00000001ff047807 */ /* 0x000fc80000800000 */
[----:B------:R-:W-:Y:S02]  /*2a10*/  LOP3.LUT R10, R10, R4, RZ, 0x3c, !PT ;  /* 0x000000040a0a7212 */ /* 0x000fe400078e3cff */
[----:B--2---:R-:W-:-:S04]  /*2a20*/  SEL R0, RZ, 0x1, P0 ;  /* 0x00000001ff007807 */ /* 0x004fc80000000000 */
[----:B------:R-:W-:Y:S01]  /*2a30*/  LOP3.LUT R9, R9, R0, RZ, 0x3c, !PT ;  /* 0x0000000009097212 */ /* 0x000fe200078e3cff */
[----:B------:R-:W-:Y:S06]  /*2a40*/  @P3 BRA `(.L_x_44) ;  /* 0xfffffffc002c3947 */ /* 0x000fec000383ffff */
[----:B------:R-:W-:Y:S01]  /*2a50*/  ULEA UR5, UR6, UR37, 0x3 ;  /* 0x0000002506057291 */ /* 0x000fe2000f8e18ff */
[----:B------:R-:W-:-:S08]  /*2a60*/  SHF.L.U32 R2, R12, 0x1f, RZ ;  /* 0x0000001f0c027819 */ /* 0x000fd000000006ff */
[----:B------:R-:W1:Y:S02]  /*2a70*/  SYNCS.PHASECHK.TRANS64 P0, [UR5+0x90], R2 ;  /* 0x00009002ff0075a7 */ /* 0x000e640008001005 */
[----:B-1----:R-:W-:Y:S05]  /*2a80*/  @P0 BRA `(.L_x_45) ;  /* 0x0000000000080947 */ /* 0x002fea0003800000 */
[----:B------:R-:W1:Y:S02]  /*2a90*/  SYNCS.PHASECHK.TRANS64.TRYWAIT P0, [UR5+0x90], R2 ;  /* 0x00009002ff0075a7 */ /* 0x000e640008001105 */
[----:B-1----:R-:W-:Y:S05]  /*2aa0*/  @!P0 BRA `(.L_x_46) ;  /* 0x0000005000188947 */ /* 0x002fea0003800000 */
.L_x_45:
[----:B------:R-:W-:-:S04]  /*2ab0*/  UIADD3 UR4, UPT, UPT, UR6, 0x1, URZ ;  /* 0x0000000106047890 */ /* 0x000fc8000fffe0ff */
[----:B------:R-:W-:-:S04]  /*2ac0*/  UISETP.NE.AND UP0, UPT, UR4, 0x2, UPT ;  /* 0x000000020400788c */ /* 0x000fc8000bf05270 */
[----:B------:R-:W-:Y:S02]  /*2ad0*/  USEL UR7, URZ, 0x1, UP0 ;  /* 0x00000001ff077887 */ /* 0x000fe40008000000 */
[----:B------:R-:W-:-:S04]  /*2ae0*/  USEL UR4, UR4, URZ, UP0 ;  /* 0x000000ff04047287 */ /* 0x000fc80008000000 */
[----:B------:R-:W-:Y:S01]  /*2af0*/  ULEA UR4, UR4, UR37, 0x3 ;  /* 0x0000002504047291 */ /* 0x000fe2000f8e18ff */
[----:B-1----:R-:W-:-:S04]  /*2b00*/  LOP3.LUT R2, R12, UR7, RZ, 0x3c, !PT ;  /* 0x000000070c027c12 */ /* 0x002fc8000f8e3cff */
[----:B------:R-:W-:-:S04]  /*2b10*/  SHF.L.U32 R0, R2, 0x1f, RZ ;  /* 0x0000001f02007819 */ /* 0x000fc800000006ff */
[----:B------:R-:W1:Y:S02]  /*2b20*/  SYNCS.PHASECHK.TRANS64 P0, [UR4+0x90], R0 ;  /* 0x00009000ff0075a7 */ /* 0x000e640008001004 */
[----:B-1----:R-:W-:Y:S05]  /*2b30*/  @P0 EXIT ;  /* 0x000000000000094d */ /* 0x002fea0003800000 */
[----:B------:R-:W-:Y:S02]  /*2b40*/  SHF.L.U32 R2, R2, 0x1f, RZ ;  /* 0x0000001f02027819 */ /* 0x000fe400000006ff */
[----:B------:R-:W-:-:S07]  /*2b50*/  MOV R0, UR4 ;  /* 0x0000000400007c02 */ /* 0x000fce0008000f00 */
.L_x_47:
[----:B-1----:R1:W2:Y:S02]  /*2b60*/  SYNCS.PHASECHK.TRANS64.TRYWAIT P0, [R0+URZ+0x90], R2 ;  /* 0x00009002000075a7 */ /* 0x0022a400080011ff */
[----:B--2---:R-:W-:Y:S05]  /*2b70*/  @!P0 NANOSLEEP.SYNCS 0x989680 ;  /* 0x009896800000895d */ /* 0x004fea0003900000 */
[----:B------:R-:W2:Y:S02]  /*2b80*/  @!P0 SYNCS.PHASECHK.TRANS64 P0, [R0+URZ+0x90], R2 ;  /* 0x00009002000085a7 */ /* 0x000ea400080010ff */
[----:B--2---:R-:W-:Y:S05]  /*2b90*/  @P0 EXIT ;  /* 0x000000000000094d */ /* 0x004fea0003800000 */
[----:B------:R-:W-:Y:S05]  /*2ba0*/  BRA `(.L_x_47) ;  /* 0xfffffffc00ec7947 */ /* 0x000fea000383ffff */
.L_x_40:
[----:B------:R-:W-:-:S09]  /*2bb0*/  UISETP.NE.AND UP1, UPT, UR8, URZ, UPT ;  /* 0x000000ff0800728c */ /* 0x000fd2000bf25270 */
[----:B------:R-:W-:Y:S05]  /*2bc0*/  BRA.U UP1, `(.L_x_48) ;  /* 0x0000001101247547 */ /* 0x000fea000b800000 */
[----:B------:R-:W-:Y:S01]  /*2bd0*/  UMOV UR4, 0x40 ;  /* 0x0000004000047882 */ /* 0x000fe20000000000 */
[----:B------:R-:W-:Y:S01]  /*2be0*/  NOP ;  /* 0x0000000000007918 */ /* 0x000fe20000000000 */
[----:B------:R-:W-:Y:S01]  /*2bf0*/  ULEA UR4, UR37, UR4, 0x18 ;  /* 0x0000000425047291 */ /* 0x000fe2000f8ec0ff */
[----:B------:R-:W-:Y:S02]  /*2c00*/  UMOV UR5, 0x400 ;  /* 0x0000040000057882 */ /* 0x000fe40000000000 */
[----:B------:R-:W-:-:S06]  /*2c10*/  ULEA UR37, UR37, UR5, 0x18 ;  /* 0x0000000525257291 */ /* 0x000fcc000f8ec0ff */
[----:B------:R-:W1:Y:S02]  /*2c20*/  LDS.U8 R0, [UR4+0x1c] ;  /* 0x00001c04ff007984 */ /* 0x000e640008000000 */
[----:B-1----:R-:W-:-:S13]  /*2c30*/  ISETP.NE.AND P0, PT, R0, RZ, PT ;  /* 0x000000ff0000720c */ /* 0x002fda0003f05270 */
[----:B------:R-:W-:Y:S05]  /*2c40*/  @P0 BRA `(.L_x_49) ;  /* 0x0000000000580947 */ /* 0x000fea0003800000 */
[----:B------:R-:W-:-:S13]  /*2c50*/  ELECT P0, URZ, PT ;  /* 0x0000000000ff782f */ /* 0x000fda0003800000 */
[----:B------:R-:W-:Y:S05]  /*2c60*/  @!P0 BRA `(.L_x_50) ;  /* 0x0000000000608947 */ /* 0x000fea0003800000 */
[----:B------:R-:W-:Y:S01]  /*2c70*/  UMOV UR5, 0x10 ;  /* 0x0000001000057882 */ /* 0x000fe20000000000 */
[----:B------:R-:W-:Y:S01]  /*2c80*/  HFMA2 R0, -RZ, RZ, 0, 5.9604644775390625e-08 ;  /* 0x00000001ff007431 */ /* 0x000fe200000001ff */
[----:B------:R-:W-:-:S03]  /*2c90*/  MOV R2, 0xffff ;  /* 0x0000ffff00027802 */ /* 0x000fc60000000f00 */
[----:B------:R-:W-:Y:S04]  /*2ca0*/  DEPBAR.LE SB1, 0x36 ;  /* 0x00009d800000791a */ /* 0x000fe80000000000 */
[----:B------:R-:W1:Y:S02]  /*2cb0*/  UTCATOMSWS.FIND_AND_SET.ALIGN UP0, UR5, UR5 ;  /* 0x00000005000575e3 */ /* 0x000e640008000800 */
[----:B-1----:R-:W-:Y:S01]  /*2cc0*/  MOV R3, UR5 ;  /* 0x0000000500037c02 */ /* 0x002fe20008000f00 */
[----:B------:R-:W-:Y:S06]  /*2cd0*/  BRA.U UP0, `(.L_x_51) ;  /* 0x0000000100187547 */ /* 0x000fec000b800000 */
.L_x_52:
[----:B------:R-:W-:Y:S05]  /*2ce0*/  NANOSLEEP 0x64 ;  /* 0x000000640000795d */ /* 0x000fea0003800000 */
[----:B------:R-:W-:-:S05]  /*2cf0*/  UMOV UR5, 0x10 ;  /* 0x0000001000057882 */ /* 0x000fca0000000000 */
[----:B------:R-:W-:Y:S04]  /*2d00*/  DEPBAR.LE SB1, 0x36 ;  /* 0x00009d800000791a */ /* 0x000fe80000000000 */
[----:B------:R-:W1:Y:S02]  /*2d10*/  UTCATOMSWS.FIND_AND_SET.ALIGN UP0, UR5, UR5 ;  /* 0x00000005000575e3 */ /* 0x000e640008000800 */
[----:B-1----:R-:W-:Y:S01]  /*2d20*/  MOV R3, UR5 ;  /* 0x0000000500037c02 */ /* 0x002fe20008000f00 */
[----:B------:R-:W-:Y:S05]  /*2d30*/  BRA.U !UP0, `(.L_x_52) ;  /* 0xfffffffd08e87547 */ /* 0x000fea000b83ffff */
.L_x_51:
[-C--:B------:R-:W-:Y:S02]  /*2d40*/  SHF.L.U32 R2, R2, R3.reuse, RZ ;  /* 0x0000000302027219 */ /* 0x080fe400000006ff */
[----:B------:R-:W-:Y:S01]  /*2d50*/  SHF.L.U32 R0, R0, R3, RZ ;  /* 0x0000000300007219 */ /* 0x000fe200000006ff */
[----:B------:R-:W-:Y:S02]  /*2d60*/  IMAD.SHL.U32 R3, R3, 0x20, RZ ;  /* 0x0000002003037824 */ /* 0x000fe400078e00ff */
[----:B------:R1:W-:Y:S04]  /*2d70*/  ATOMS.OR RZ, [UR4+0x14], R2 ;  /* 0x00001402ffff798c */ /* 0x0003e8000b000004 */
[----:B------:R1:W-:Y:S04]  /*2d80*/  ATOMS.OR RZ, [UR4+0x18], R0 ;  /* 0x00001800ffff798c */ /* 0x0003e8000b000004 */
[----:B------:R1:W-:Y:S01]  /*2d90*/  STS [UR37+0x130], R3 ;  /* 0x00013003ff007988 */ /* 0x0003e20008000825 */
[----:B------:R-:W-:Y:S05]  /*2da0*/  BRA `(.L_x_50) ;  /* 0x0000000000107947 */ /* 0x000fea0003800000 */
.L_x_49:
[----:B------:R-:W-:Y:S02]  /*2db0*/  MOV R0, 0xffffffff ;  /* 0xffffffff00007802 */ /* 0x000fe40000000f00 */
[----:B------:R-:W-:-:S03]  /*2dc0*/  MOV R2, 0x2df0 ;  /* 0x00002df000027802 */ /* 0x000fc60000000f00 */
[----:B------:R1:W-:Y:S04]  /*2dd0*/  STS [UR37+0x130], R0 ;  /* 0x00013000ff007988 */ /* 0x0003e80008000825 */
[----:B-1-3-5:R-:W-:Y:S05]  /*2de0*/  CALL.REL.NOINC `($__internal_1_$__cuda_sm10x_tcgen05_guardrail_trap_phase_invalid_during_alloc) ;  /* 0x0000005000ec7944 */ /* 0x02afea0003c00000 */
.L_x_50:
[----:B------:R-:W-:Y:S05]  /*2df0*/  WARPSYNC.ALL ;  /* 0x0000000000007948 */ /* 0x000fea0003800000 */
[----:B------:R-:W2:Y:S01]  /*2e00*/  S2UR UR5, SR_CgaCtaId ;  /* 0x00000000000579c3 */ /* 0x000ea20000008800 */
[----:B------:R-:W-:Y:S01]  /*2e10*/  UMOV UR4, 0x400 ;  /* 0x0000040000047882 */ /* 0x000fe20000000000 */
[----:B------:R-:W-:-:S06]  /*2e20*/  NOP ;  /* 0x0000000000007918 */ /* 0x000fcc0000000000 */
[----:B------:R-:W-:Y:S06]  /*2e30*/  BAR.ARV 0x6, 0xa0 ;  /* 0x0182800000007b1d */ /* 0x000fec0000002000 */
[----:B------:R-:W4:Y:S01]  /*2e40*/  LDCU UR7, c[0x0][0x38c] ;  /* 0x00007180ff0777ac */ /* 0x000f220008000800 */
[----:B------:R-:W-:Y:S01]  /*2e50*/  IMAD.MOV.U32 R11, RZ, RZ, 0x1 ;  /* 0x00000001ff0b7424 */ /* 0x000fe200078e00ff */
[----:B------:R-:W-:Y:S01]  /*2e60*/  CS2R R8, SRZ ;  /* 0x0000000000087805 */ /* 0x000fe2000001ff00 */
[----:B------:R-:W-:Y:S01]  /*2e70*/  IMAD.MOV.U32 R10, RZ, RZ, RZ ;  /* 0x000000ffff0a7224 */ /* 0x000fe200078e00ff */
[----:B------:R-:W3:Y:S01]  /*2e80*/  LDCU UR6, c[0x0][0x38c] ;  /* 0x00007180ff0677ac */ /* 0x000ee20008000800 */
[----:B------:R-:W-:Y:S01]  /*2e90*/  UMOV UR15, URZ ;  /* 0x000000ff000f7c82 */ /* 0x000fe20008000000 */
[----:B------:R-:W-:Y:S01]  /*2ea0*/  UMOV UR14, URZ ;  /* 0x000000ff000e7c82 */ /* 0x000fe20008000000 */
[----:B--2---:R-:W-:Y:S01]  /*2eb0*/  ULEA UR5, UR5, UR4, 0x18 ;  /* 0x0000000405057291 */ /* 0x004fe2000f8ec0ff */
[----:B------:R-:W-:Y:S01]  /*2ec0*/  UMOV UR32, 0x0 ;  /* 0x0000000000207882 */ /* 0x000fe20000000000 */
[----:B------:R-:W-:-:S02]  /*2ed0*/  UMOV UR33, 0x8100010 ;  /* 0x0810001000217882 */ /* 0x000fc40000000000 */
[----:B------:R-:W-:Y:S02]  /*2ee0*/  UIADD3 UR9, UPT, UPT, UR5, 0x6400, URZ ;  /* 0x0000640005097890 */ /* 0x000fe4000fffe0ff */
[----:B------:R-:W-:Y:S02]  /*2ef0*/  UIADD3 UR10, UPT, UPT, UR5, 0x26400, URZ ;  /* 0x00026400050a7890 */ /* 0x000fe4000fffe0ff */
[----:B----4-:R-:W-:Y:S01]  /*2f00*/  UIADD3 UR7, UPT, UPT, UR7, 0x7f, URZ ;  /* 0x0000007f07077890 */ /* 0x010fe2000fffe0ff */
[----:B-1----:R-:W1:Y:S01]  /*2f10*/  LDS R0, [UR5+0x130] ;  /* 0x00013005ff007984 */ /* 0x002e620008000800 */
[----:B------:R-:W-:Y:S02]  /*2f20*/  USHF.R.U32.HI UR9, URZ, 0x4, UR9 ;  /* 0x00000004ff097899 */ /* 0x000fe40008011609 */
[----:B------:R-:W-:Y:S02]  /*2f30*/  USHF.R.S32.HI UR4, URZ, 0x1f, UR7 ;  /* 0x0000001fff047899 */ /* 0x000fe40008011407 */
[----:B------:R-:W-:-:S02]  /*2f40*/  USHF.R.U32.HI UR10, URZ, 0x4, UR10 ;  /* 0x00000004ff0a7899 */ /* 0x000fc4000801160a */
[----:B------:R-:W-:Y:S02]  /*2f50*/  ULEA.HI UR4, UR4, UR7, URZ, 0x7 ;  /* 0x0000000704047291 */ /* 0x000fe4000f8f38ff */
[----:B------:R-:W-:Y:S02]  /*2f60*/  ULOP3.LUT UR9, UR9, 0x3fff, URZ, 0xc0, !UPT ;  /* 0x00003fff09097892 */ /* 0x000fe4000f8ec0ff */
[----:B------:R-:W-:Y:S02]  /*2f70*/  USHF.R.S32.HI UR4, URZ, 0x7, UR4 ;  /* 0x00000007ff047899 */ /* 0x000fe40008011404 */
[----:B------:R-:W-:Y:S02]  /*2f80*/  ULOP3.LUT UR10, UR10, 0x3fff, URZ, 0xc0, !UPT ;  /* 0x00003fff0a0a7892 */ /* 0x000fe4000f8ec0ff */
[----:B------:R-:W-:Y:S01]  /*2f90*/  UISETP.LT.AND UP0, UPT, UR4, 0x1, UPT ;  /* 0x000000010400788c */ /* 0x000fe2000bf01270 */
[----:B------:R-:W-:Y:S01]  /*2fa0*/  UMOV UR30, 0x0 ;  /* 0x00000000001e7882 */ /* 0x000fe20000000000 */
[----:B------:R-:W-:-:S02]  /*2fb0*/  UMOV UR31, 0x8100010 ;  /* 0x08100010001f7882 */ /* 0x000fc40000000000 */
[----:B------:R-:W-:Y:S01]  /*2fc0*/  USEL UR8, UR4, 0x1, !UP0 ;  /* 0x0000000104087887 */ /* 0x000fe2000c000000 */
[----:B------:R-:W-:Y:S01]  /*2fd0*/  UMOV UR28, 0x0 ;  /* 0x00000000001c7882 */ /* 0x000fe20000000000 */
[----:B------:R-:W-:Y:S01]  /*2fe0*/  UMOV UR29, 0x8100010 ;  /* 0x08100010001d7882 */ /* 0x000fe20000000000 */
[----:B------:R-:W-:Y:S01]  /*2ff0*/  UMOV UR26, 0x0 ;  /* 0x00000000001a7882 */ /* 0x000fe20000000000 */
[----:B------:R-:W-:Y:S01]  /*3000*/  UMOV UR27, 0x8100010 ;  /* 0x08100010001b7882 */ /* 0x000fe20000000000 */
[----:B------:R-:W-:Y:S01]  /*3010*/  UMOV UR24, 0x0 ;  /* 0x0000000000187882 */ /* 0x000fe20000000000 */
[----:B------:R-:W-:Y:S01]  /*3020*/  UMOV UR25, 0x8100010 ;  /* 0x0810001000197882 */ /* 0x000fe20000000000 */
[----:B------:R-:W-:Y:S01]  /*3030*/  UMOV UR22, 0x0 ;  /* 0x0000000000167882 */ /* 0x000fe20000000000 */
[----:B------:R-:W-:Y:S01]  /*3040*/  UMOV UR23, 0x8100010 ;  /* 0x0810001000177882 */ /* 0x000fe20000000000 */
[----:B------:R-:W-:Y:S02]  /*3050*/  ULOP3.LUT UR9, UR9, 0x10000, URZ, 0xfc, !UPT ;  /* 0x0001000009097892 */ /* 0x000fe4000f8efcff */
[----:B------:R-:W-:-:S02]  /*3060*/  ULOP3.LUT UR10, UR10, 0x10000, URZ, 0xfc, !UPT ;  /* 0x000100000a0a7892 */ /* 0x000fc4000f8efcff */
[----:B------:R-:W-:Y:S02]  /*3070*/  UIADD3 UR8, UPT, UPT, -UR8, URZ, URZ ;  /* 0x000000ff08087290 */ /* 0x000fe4000fffe1ff */
[----:B---3--:R-:W-:Y:S01]  /*3080*/  UISETP.GE.AND UP3, UPT, UR6, 0x1, UPT ;  /* 0x000000010600788c */ /* 0x008fe2000bf66270 */
[----:B------:R-:W-:Y:S01]  /*3090*/  UMOV UR20, 0x0 ;  /* 0x0000000000147882 */ /* 0x000fe20000000000 */
[----:B------:R-:W-:Y:S01]  /*30a0*/  UMOV UR21, 0x8100010 ;  /* 0x0810001000157882 */ /* 0x000fe20000000000 */
[----:B------:R-:W-:Y:S01]  /*30b0*/  UMOV UR18, 0x0 ;  /* 0x0000000000127882 */ /* 0x000fe20000000000 */
[----:B-1----:R-:W-:Y:S01]  /*30c0*/  R2UR UR16, R0 ;  /* 0x00000000001072ca */ /* 0x002fe200000e0000 */
[----:B------:R-:W-:-:S14]  /*30d0*/  UMOV UR19, 0x8100010 ;  /* 0x0810001000137882 */ /* 0x000fdc0000000000 */
.L_x_59:
[----:B------:R-:W-:Y:S02]  /*30e0*/  LEA R0, R10, UR5, 0x3 ;  /* 0x000000050a007c11 */ /* 0x000fe4000f8e18ff */
[----:B------:R-:W-:Y:S02]  /*30f0*/  SHF.L.U32 R2, R9, 0x1f, RZ ;  /* 0x0000001f09027819 */ /* 0x000fe400000006ff */
[----:B------:R-:W-:Y:S01]  /*3100*/  PLOP3.LUT P0, PT, PT, PT, UP3, 0x80, 0x8 ;  /* 0x000000000008781c */ /* 0x000fe20003f0f038 */
[----:B------:R-:W-:Y:S01]  /*3110*/  VIADD R3, R0, 0x90 ;  /* 0x0000009000037836 */ /* 0x000fe20000000000 */
[----:B-1----:R-:W1:Y:S02]  /*3120*/  SYNCS.PHASECHK.TRANS64.TRYWAIT P1, [R0+URZ+0x80], R2 ;  /* 0x00008002000075a7 */ /* 0x002e6400080211ff */
[----:B-1-3--:R-:W-:Y:S09]  /*3130*/  @!P1 BRA `(.L_x_53) ;  /* 0x00000048008c9947 */ /* 0x00aff20003800000 */
.L_x_130:
[----:B------:R-:W-:Y:S01]  /*3140*/  LEA R4, R10, UR5, 0x4 ;  /* 0x000000050a047c11 */ /* 0x000fe2000f8e20ff */
[----:B------:R-:W-:Y:S01]  /*3150*/  @UP3 ULEA UR7, UR14, UR5, 0x3 ;  /* 0x000000050e073291 */ /* 0x000fe2000f8e18ff */
[----:B------:R-:W-:Y:S01]  /*3160*/  PLOP3.LUT P2, PT, PT, PT, PT, 0x80, 0x8 ;  /* 0x000000000008781c */ /* 0x000fe20003f4f070 */
[----:B------:R-:W-:Y:S01]  /*3170*/  ULEA UR6, UR15, UR5, 0x3 ;  /* 0x000000050f067291 */ /* 0x000fe2000f8e18ff */
[----:B------:R-:W-:Y:S02]  /*3180*/  PRMT R3, RZ, 0x654, R3 ;  /* 0x00000654ff037816 */ /* 0x000fe40000000003 */
[----:B------:R-:W2:Y:S01]  /*3190*/  LDS.128 R4, [R4+0x110] ;  /* 0x0001100004047984 */ /* 0x000ea20000000c00 */
[----:B-1----:R-:W-:Y:S02]  /*31a0*/  @P0 SHF.L.U32 R2, R8, 0x1f, RZ ;  /* 0x0000001f08020819 */ /* 0x002fe400000006ff */
[----:B------:R-:W-:Y:S01]  /*31b0*/  SHF.L.U32 R0, R11, 0x1f, RZ ;  /* 0x0000001f0b007819 */ /* 0x000fe200000006ff */
[----:B------:R-:W-:Y:S01]  /*31c0*/  @!PT LDS RZ, [RZ] ;  /* 0x00000000fffff984 */ /* 0x000fe20000000800 */
[----:B------:R-:W-:Y:S01]  /*31d0*/  @!PT LDS RZ, [RZ] ;  /* 0x00000000fffff984 */ /* 0x000fe20000000800 */
[----:B------:R-:W-:Y:S01]  /*31e0*/  @!PT LDS RZ, [RZ] ;  /* 0x00000000fffff984 */ /* 0x000fe20000000800 */
[----:B------:R-:W-:Y:S01]  /*31f0*/  @!PT LDS RZ, [RZ] ;  /* 0x00000000fffff984 */ /* 0x000fe20000000800 */
[----:B------:R1:W-:Y:S06]  /*3200*/  MEMBAR.ALL.CTA ;  /* 0x0000000000007992 */ /* 0x0003ec0000008000 */
[----:B-1----:R-:W1:Y:S02]  /*3210*/  FENCE.VIEW.ASYNC.S ;  /* 0x00000000000073c6 */ /* 0x002e640000000000 */
[----:B-1----:R1:W-:Y:S01]  /*3220*/  SYNCS.ARRIVE.TRANS64.RED.A1T0 RZ, [R3+URZ], RZ ;  /* 0x000000ff03ff79a7 */ /* 0x0023e200081004ff */
[----:B------:R1:W3:Y:S01]  /*3230*/  @P0 SYNCS.PHASECHK.TRANS64.TRYWAIT P2, [UR7], R2 ;  /* 0x00000002ff0005a7 */ /* 0x0002e20008041107 */
[----:B------:R-:W-:Y:S01]  /*3240*/  ULEA UR7, UR15, UR16, 0x6 ;  /* 0x000000100f077291 */ /* 0x000fe2000f8e30ff */
[----:B--2---:R-:W-:Y:S01]  /*3250*/  LOP3.LUT P1, RZ, R6, 0x1, RZ, 0xc0, !PT ;  /* 0x0000000106ff7812 */ /* 0x004fe2000782c0ff */
[----:B------:R-:W2:Y:S02]  /*3260*/  SYNCS.PHASECHK.TRANS64.TRYWAIT P0, [UR6+0xc0], R0 ;  /* 0x0000c000ff0075a7 */ /* 0x000ea40008001106 */
[----:B-123--:R-:W-:Y:S10]  /*3270*/  @!P0 BRA `(.L_x_54) ;  /* 0x0000004800508947 */ /* 0x00eff40003800000 */
.L_x_132:
[----:B------:R-:W-:Y:S01]  /*3280*/  IADD3 R10, PT, PT, R10, 0x1, RZ ;  /* 0x000000010a0a7810 */ /* 0x000fe20007ffe0ff */
[----:B------:R-:W-:Y:S06]  /*3290*/  BRA.U !UP3, `(.L_x_55) ;  /* 0x000000050b107547 */ /* 0x000fec000b800000 */
[----:B------:R-:W-:Y:S01]  /*32a0*/  UPLOP3.LUT UP4, UPT, UPT, UPT, UPT, 0x40, 0x4 ;  /* 0x000000000004789c */ /* 0x000fe20003f8e870 */
[----:B------:R-:W-:Y:S01]  /*32b0*/  UMOV UR13, UR8 ;  /* 0x00000008000d7c82 */ /* 0x000fe20008000000 */
[----:B------:R-:W-:Y:S01]  /*32c0*/  UMOV UR12, UR4 ;  /* 0x00000004000c7c82 */ /* 0x000fe20008000000 */
[----:B------:R-:W-:-:S08]  /*32d0*/  UMOV UR17, UR14 ;  /* 0x0000000e00117c82 */ /* 0x000fd00008000000 */
.L_x_58:
[----:B------:R-:W-:Y:S02]  /*32e0*/  UIADD3 UR13, UPT, UPT, UR13, 0x1, URZ ;  /* 0x000000010d0d7890 */ /* 0x000fe4000fffe0ff */
[----:B--2---:R-:W-:Y:S02]  /*32f0*/  ULEA UR11, UR17, UR5, 0x3 ;  /* 0x00000005110b7291 */ /* 0x004fe4000f8e18ff */
[----:B------:R-:W-:Y:S01]  /*3300*/  UISETP.NE.AND UP0, UPT, UR13, URZ, UPT ;  /* 0x000000ff0d00728c */ /* 0x000fe2000bf05270 */
[----:B---3--:R-:W-:Y:S10]  /*3310*/  @P2 BRA `(.L_x_56) ;  /* 0x00000000000c2947 */ /* 0x008ff40003800000 */
[----:B-1----:R-:W-:Y:S04]  /*3320*/  SHF.L.U32 R2, R8, 0x1f, RZ ;  /* 0x0000001f08027819 */ /* 0x002fe800000006ff */
[----:B------:R-:W1:Y:S02]  /*3330*/  SYNCS.PHASECHK.TRANS64.TRYWAIT P0, [UR11], R2 ;  /* 0x00000002ff0075a7 */ /* 0x000e64000800110b */
[----:B-1----:R-:W-:Y:S05]  /*3340*/  @!P0 BRA `(.L_x_57) ;  /* 0x0000004800348947 */ /* 0x002fea0003800000 */
.L_x_56:
[----:B------:R-:W-:Y:S01]  /*3350*/  UISETP.NE.AND UP1, UPT, UR12, 0x1, UPT ;  /* 0x000000010c00788c */ /* 0x000fe2000bf25270 */
[----:B------:R-:W-:Y:S01]  /*3360*/  PLOP3.LUT P2, PT, PT, PT, PT, 0x80, 0x8 ;  /* 0x000000000008781c */ /* 0x000fe20003f4f070 */
[----:B------:R-:W-:Y:S02]  /*3370*/  UIADD3 UR14, UPT, UPT, UR17, 0x1, URZ ;  /* 0x00000001110e7890 */ /* 0x000fe4000fffe0ff */
[----:B------:R-:W-:Y:S02]  /*3380*/  ULEA UR64, UR17, UR10, 0xa ;  /* 0x0000000a11407291 */ /* 0x000fe4000f8e50ff */
[----:B------:R-:W-:Y:S01]  /*3390*/  UISETP.NE.AND UP2, UPT, UR14, 0x4, UPT ;  /* 0x000000040e00788c */ /* 0x000fe2000bf45270 */
[----:B------:R-:W-:Y:S01]  /*33a0*/  PLOP3.LUT P0, PT, PT, PT, UP1, 0x80, 0x8 ;  /* 0x000000000008781c */ /* 0x000fe20003f0f018 */
[----:B------:R-:W-:Y:S02]  /*33b0*/  ULEA UR62, UR17, UR9, 0xb ;  /* 0x00000009113e7291 */ /* 0x000fe4000f8e58ff */
[----:B------:R-:W-:Y:S02]  /*33c0*/  USEL UR35, URZ, 0x1, UP2 ;  /* 0x00000001ff237887 */ /* 0x000fe40009000000 */
[----:B------:R-:W-:Y:S02]  /*33d0*/  USEL UR14, UR14, URZ, UP2 ;  /* 0x000000ff0e0e7287 */ /* 0x000fe40009000000 */
[----:B------:R-:W-:Y:S02]  /*33e0*/  UIADD3 UR60, UPT, UPT, UR64, 0x2, URZ ;  /* 0x00000002403c7890 */ /* 0x000fe4000fffe0ff */
[----:B------:R-:W-:Y:S01]  /*33f0*/  @UP1 ULEA UR34, UR14, UR5, 0x3 ;  /* 0x000000050e221291 */ /* 0x000fe2000f8e18ff */
[----:B------:R-:W-:Y:S01]  /*3400*/  LOP3.LUT R8, R8, UR35, RZ, 0x3c, !PT ;  /* 0x0000002308087c12 */ /* 0x000fe2000f8e3cff */
[----:B------:R-:W-:Y:S02]  /*3410*/  UIADD3 UR58, UPT, UPT, UR62, 0x2, URZ ;  /* 0x000000023e3a7890 */ /* 0x000fe4000fffe0ff */
[----:B------:R-:W-:Y:S01]  /*3420*/  UIADD3 UR56, UPT, UPT, UR64, 0x4, URZ ;  /* 0x0000000440387890 */ /* 0x000fe2000fffe0ff */
[----:B-1----:R-:W-:Y:S01]  /*3430*/  @P0 SHF.L.U32 R0, R8, 0x1f, RZ ;  /* 0x0000001f08000819 */ /* 0x002fe200000006ff */
[----:B------:R-:W-:Y:S02]  /*3440*/  UIADD3 UR54, UPT, UPT, UR62, 0x4, URZ ;  /* 0x000000043e367890 */ /* 0x000fe4000fffe0ff */
[----:B------:R-:W-:Y:S01]  /*3450*/  UIADD3 UR52, UPT, UPT, UR64, 0x6, URZ ;  /* 0x0000000640347890 */ /* 0x000fe2000fffe0ff */
[----:B------:R2:W3:Y:S01]  /*3460*/  @P0 SYNCS.PHASECHK.TRANS64.TRYWAIT P2, [UR34], R0 ;  /* 0x00000000ff0005a7 */ /* 0x0004e20008041122 */
[----:B------:R-:W-:Y:S02]  /*3470*/  UIADD3 UR50, UPT, UPT, UR62, 0x6, URZ ;  /* 0x000000063e327890 */ /* 0x000fe4000fffe0ff */
        /* <DEDUP_REMOVED lines=9> */
[----:B------:R-:W-:Y:S01]  /*3510*/  UIADD3 UR12, UPT, UPT, UR12, -0x1, URZ ;  /* 0xffffffff0c0c7890 */ /* 0x000fe2000fffe0ff */
[----:B------:R-:W-:Y:S01]  /*3520*/  UMOV UR65, 0x40004040 ;  /* 0x4000404000417882 */ /* 0x000fe20000000000 */
[----:B------:R-:W-:Y:S01]  /*3530*/  UMOV UR63, 0x40004040 ;  /* 0x40004040003f7882 */ /* 0x000fe20000000000 */
[----:B------:R-:W-:Y:S01]  /*3540*/  UMOV UR61, 0x40004040 ;  /* 0x40004040003d7882 */ /* 0x000fe20000000000 */
[----:B------:R2:W-:Y:S01]  /*3550*/  UTCHMMA gdesc[UR62], gdesc[UR64], tmem[UR7], tmem[UR32], idesc[UR33], UP4 ;  /* 0x00ff20403e0075ea */ /* 0x0005e2000a000007 */
[----:B------:R-:W-:Y:S01]  /*3560*/  UPLOP3.LUT UP4, UPT, UPT, UPT, UPT, 0x80, 0x8 ;  /* 0x000000000008789c */ /* 0x000fe20003f8f070 */
[----:B------:R-:W-:Y:S01]  /*3570*/  UMOV UR59, 0x40004040 ;  /* 0x40004040003b7882 */ /* 0x000fe20000000000 */
[----:B------:R-:W-:Y:S01]  /*3580*/  UMOV UR57, 0x40004040 ;  /* 0x4000404000397882 */ /* 0x000fe20000000000 */
[----:B------:R2:W-:Y:S01]  /*3590*/  UTCHMMA gdesc[UR58], gdesc[UR60], tmem[UR7], tmem[UR30], idesc[UR31], UPT ;  /* 0x00ff1e3c3a0075ea */ /* 0x0005e2000b800007 */
        /* <DEDUP_REMOVED lines=14> */
[----:B------:R-:W-:Y:S01]  /*3680*/  UMOV UR35, 0x40004040 ;  /* 0x4000404000237882 */ /* 0x000fe20000000000 */
[----:B------:R2:W-:Y:S01]  /*3690*/  UTCHMMA gdesc[UR38], gdesc[UR40], tmem[UR7], tmem[UR20], idesc[UR21], UPT ;  /* 0x00ff1428260075ea */ /* 0x0005e2000b800007 */
[----:B------:R2:W-:Y:S01]  /*36a0*/  UTCHMMA gdesc[UR34], gdesc[UR36], tmem[UR7], tmem[UR18], idesc[UR19], UPT ;  /* 0x00ff1224220075ea */ /* 0x0005e2000b800007 */
[----:B------:R2:W-:Y:S01]  /*36b0*/  UTCBAR [UR11], URZ ;  /* 0x000000ff0b0073e9 */ /* 0x0005e200080000ff */
[----:B------:R-:W-:Y:S01]  /*36c0*/  UMOV UR17, UR14 ;  /* 0x0000000e00117c82 */ /* 0x000fe20008000000 */
[----:B------:R-:W-:Y:S05]  /*36d0*/  BRA.U UP0, `(.L_x_58) ;  /* 0xfffffffd00007547 */ /* 0x000fea000b83ffff */
.L_x_55:
[----:B------:R-:W-:Y:S01]  /*36e0*/  UIADD3 UR15, UPT, UPT, UR15, 0x1, URZ ;  /* 0x000000010f0f7890 */ /* 0x000fe2000fffe0ff */
[C---:B------:R-:W-:Y:S01]  /*36f0*/  ISETP.NE.AND P0, PT, R10.reuse, 0x2, PT ;  /* 0x000000020a00780c */ /* 0x040fe20003f05270 */
[----:B--2---:R-:W-:Y:S02]  /*3700*/  UIADD3 UR7, UPT, UPT, UR6, 0xa0, URZ ;  /* 0x000000a006077890 */ /* 0x004fe4000fffe0ff */
[----:B------:R-:W-:Y:S01]  /*3710*/  UISETP.NE.AND UP0, UPT, UR15, 0x4, UPT ;  /* 0x000000040f00788c */ /* 0x000fe2000bf05270 */
[----:B-1----:R-:W-:Y:S02]  /*3720*/  SEL R0, RZ, 0x1, P0 ;  /* 0x00000001ff007807 */ /* 0x002fe40000000000 */
[----:B------:R-:W-:Y:S01]  /*3730*/  SEL R10, R10, RZ, P0 ;  /* 0x000000ff0a0a7207 */ /* 0x000fe20000000000 */
[----:B------:R-:W-:Y:S01]  /*3740*/  USEL UR6, URZ, 0x1, UP0 ;  /* 0x00000001ff067887 */ /* 0x000fe20008000000 */
[----:B------:R-:W-:Y:S01]  /*3750*/  LOP3.LUT R9, R9, R0, RZ, 0x3c, !PT ;  /* 0x0000000009097212 */ /* 0x000fe200078e3cff */
[----:B------:R-:W-:Y:S01]  /*3760*/  USEL UR15, UR15, URZ, UP0 ;  /* 0x000000ff0f0f7287 */ /* 0x000fe20008000000 */
[----:B------:R1:W-:Y:S03]  /*3770*/  UTCBAR [UR7], URZ ;  /* 0x000000ff070073e9 */ /* 0x0003e600080000ff */
[----:B------:R-:W-:Y:S01]  /*3780*/  LOP3.LUT R11, R11, UR6, RZ, 0x3c, !PT ;  /* 0x000000060b0b7c12 */ /* 0x000fe2000f8e3cff */
[----:B------:R-:W-:Y:S07]  /*3790*/  @P1 BRA `(.L_x_59) ;  /* 0xfffffff800501947 */ /* 0x000fee000383ffff */
[----:B------:R-:W2:Y:S01]  /*37a0*/  S2UR UR4, SR_CgaCtaId ;  /* 0x00000000000479c3 */ /* 0x000ea20000008800 */
[----:B------:R-:W-:Y:S01]  /*37b0*/  ELECT P0, URZ, PT ;  /* 0x0000000000ff782f */ /* 0x000fe20003800000 */
[----:B------:R-:W-:Y:S01]  /*37c0*/  IMAD.MOV.U32 R0, RZ, RZ, 0x1 ;  /* 0x00000001ff007424 */ /* 0x000fe200078e00ff */
[----:B------:R-:W-:Y:S01]  /*37d0*/  UIADD3 UR5, UPT, UPT, UR5, 0xc0, URZ ;  /* 0x000000c005057890 */ /* 0x000fe2000fffe0ff */
[----:B------:R-:W-:Y:S01]  /*37e0*/  SHF.L.U32 R2, R11, 0x1f, RZ ;  /* 0x0000001f0b027819 */ /* 0x000fe200000006ff */
[----:B------:R-:W-:-:S03]  /*37f0*/  UMOV UR6, 0x40 ;  /* 0x0000004000067882 */ /* 0x000fc60000000000 */
[----:B------:R-:W-:Y:S01]  /*3800*/  UVIRTCOUNT.DEALLOC.SMPOOL 0x80 ;  /* 0x000000800000784c */ /* 0x000fe20000000000 */
[----:B--2---:R-:W-:Y:S02]  /*3810*/  ULEA UR4, UR4, UR6, 0x18 ;  /* 0x0000000604047291 */ /* 0x004fe4000f8ec0ff */
[----:B------:R-:W-:-:S07]  /*3820*/  ULEA UR6, UR15, UR5, 0x3 ;  /* 0x000000050f067291 */ /* 0x000fce000f8e18ff */
[----:B------:R2:W-:Y:S02]  /*3830*/  @P0 STS.U8 [UR4+0x1c], R0 ;  /* 0x00001c00ff000988 */ /* 0x0005e40008000004 */
[----:B------:R-:W4:Y:S02]  /*3840*/  SYNCS.PHASECHK.TRANS64.TRYWAIT P0, [UR6], R2 ;  /* 0x00000002ff0075a7 */ /* 0x000f240008001106 */
[----:B--2-4-:R-:W-:Y:S05]  /*3850*/  @!P0 BRA `(.L_x_60) ;  /* 0x0000004400088947 */ /* 0x014fea0003800000 */
.L_x_135:
[----:B-1----:R-:W-:-:S04]  /*3860*/  UIADD3 UR7, UPT, UPT, UR15, 0x1, URZ ;  /* 0x000000010f077890 */ /* 0x002fc8000fffe0ff */
[----:B------:R-:W-:-:S04]  /*3870*/  UISETP.NE.AND UP0, UPT, UR7, 0x4, UPT ;  /* 0x000000040700788c */ /* 0x000fc8000bf05270 */
[----:B------:R-:W-:Y:S02]  /*3880*/  USEL UR8, URZ, 0x1, UP0 ;  /* 0x00000001ff087887 */ /* 0x000fe40008000000 */
[----:B------:R-:W-:-:S04]  /*3890*/  USEL UR7, UR7, URZ, UP0 ;  /* 0x000000ff07077287 */ /* 0x000fc80008000000 */
[----:B------:R-:W-:Y:S01]  /*38a0*/  ULEA UR6, UR7, UR5, 0x3 ;  /* 0x0000000507067291 */ /* 0x000fe2000f8e18ff */
[----:B--2---:R-:W-:-:S04]  /*38b0*/  LOP3.LUT R2, R11, UR8, RZ, 0x3c, !PT ;  /* 0x000000080b027c12 */ /* 0x004fc8000f8e3cff */
[----:B------:R-:W-:-:S04]  /*38c0*/  SHF.L.U32 R3, R2, 0x1f, RZ ;  /* 0x0000001f02037819 */ /* 0x000fc800000006ff */
[----:B------:R-:W1:Y:S02]  /*38d0*/  SYNCS.PHASECHK.TRANS64.TRYWAIT P0, [UR6], R3 ;  /* 0x00000003ff0075a7 */ /* 0x000e640008001106 */
[----:B-1----:R-:W-:Y:S05]  /*38e0*/  @!P0 BRA `(.L_x_61) ;  /* 0x0000004000fc8947 */ /* 0x002fea0003800000 */
.L_x_137:
        /* <DEDUP_REMOVED lines=9> */
.L_x_139:
[----:B------:R-:W-:-:S04]  /*3980*/  UIADD3 UR7, UPT, UPT, UR7, 0x1, URZ ;  /* 0x0000000107077890 */ /* 0x000fc8000fffe0ff */
[----:B------:R-:W-:-:S04]  /*3990*/  UISETP.NE.AND UP0, UPT, UR7, 0x4, UPT ;  /* 0x000000040700788c */ /* 0x000fc8000bf05270 */
[----:B------:R-:W-:Y:S02]  /*39a0*/  USEL UR6, URZ, 0x1, UP0 ;  /* 0x00000001ff067887 */ /* 0x000fe40008000000 */
[----:B------:R-:W-:-:S04]  /*39b0*/  USEL UR7, UR7, URZ, UP0 ;  /* 0x000000ff07077287 */ /* 0x000fc80008000000 */
[----:B------:R-:W-:Y:S01]  /*39c0*/  ULEA UR7, UR7, UR5, 0x3 ;  /* 0x0000000507077291 */ /* 0x000fe2000f8e18ff */
[----:B------:R-:W-:-:S04]  /*39d0*/  LOP3.LUT R2, R2, UR6, RZ, 0x3c, !PT ;  /* 0x0000000602027c12 */ /* 0x000fc8000f8e3cff */
[----:B------:R-:W-:-:S04]  /*39e0*/  SHF.L.U32 R2, R2, 0x1f, RZ ;  /* 0x0000001f02027819 */ /* 0x000fc800000006ff */
[----:B------:R-:W2:Y:S02]  /*39f0*/  SYNCS.PHASECHK.TRANS64.TRYWAIT P0, [UR7], R2 ;  /* 0x00000002ff0075a7 */ /* 0x000ea40008001107 */
[----:B--2---:R-:W-:Y:S05]  /*3a00*/  @!P0 BRA `(.L_x_63) ;  /* 0x0000004000e48947 */ /* 0x004fea0003800000 */
.L_x_141:
[----:B------:R-:W-:Y:S01]  /*3a10*/  NOP ;  /* 0x0000000000007918 */ /* 0x000fe20000000000 */
[----:B-1----:R-:W1:Y:S01]  /*3a20*/  LDS R0, [UR4+0x14] ;  /* 0x00001404ff007984 */ /* 0x002e620008000800 */
[----:B------:R-:W-:Y:S01]  /*3a30*/  ULOP3.LUT UR6, UR16, 0xffff, URZ, 0xc0, !UPT ;  /* 0x0000ffff10067892 */ /* 0x000fe2000f8ec0ff */
[----:B------:R-:W-:Y:S01]  /*3a40*/  UMOV UR8, 0xffff ;  /* 0x0000ffff00087882 */ /* 0x000fe20000000000 */
[----:B------:R-:W-:Y:S02]  /*3a50*/  UMOV UR5, 0x1 ;  /* 0x0000000100057882 */ /* 0x000fe40000000000 */
[----:B------:R-:W-:-:S04]  /*3a60*/  USHF.R.U32.HI UR6, URZ, 0x5, UR6 ;  /* 0x00000005ff067899 */ /* 0x000fc80008011606 */
[----:B------:R-:W-:Y:S02]  /*3a70*/  USHF.L.U32 UR8, UR8, UR6, URZ ;  /* 0x0000000608087299 */ /* 0x000fe400080006ff */
[----:B------:R-:W-:-:S04]  /*3a80*/  USHF.L.U32 UR5, UR5, UR6, URZ ;  /* 0x0000000605057299 */ /* 0x000fc800080006ff */
[----:B-1----:R-:W-:-:S04]  /*3a90*/  LOP3.LUT R0, R0, UR8, RZ, 0xc0, !PT ;  /* 0x0000000800007c12 */ /* 0x002fc8000f8ec0ff */
[----:B------:R-:W-:-:S13]  /*3aa0*/  ISETP.NE.AND P0, PT, R0, UR8, PT ;  /* 0x0000000800007c0c */ /* 0x000fda000bf05270 */
[----:B------:R-:W-:Y:S05]  /*3ab0*/  @P0 BRA `(.L_x_64) ;  /* 0x0000000000580947 */ /* 0x000fea0003800000 */
[----:B------:R-:W1:Y:S02]  /*3ac0*/  LDS R0, [UR4+0x18] ;  /* 0x00001804ff007984 */ /* 0x000e640008000800 */
[----:B-1----:R-:W-:-:S04]  /*3ad0*/  LOP3.LUT R0, R0, UR5, RZ, 0xc0, !PT ;  /* 0x0000000500007c12 */ /* 0x002fc8000f8ec0ff */
[----:B------:R-:W-:-:S13]  /*3ae0*/  ISETP.NE.AND P0, PT, R0, UR5, PT ;  /* 0x0000000500007c0c */ /* 0x000fda000bf05270 */
[----:B------:R-:W-:Y:S05]  /*3af0*/  @P0 BRA `(.L_x_65) ;  /* 0x00000000003c0947 */ /* 0x000fea0003800000 */
[----:B------:R-:W1:Y:S01]  /*3b00*/  S2R R2, SR_LANEID ;  /* 0x0000000000027919 */ /* 0x000e620000000000 */
[----:B------:R-:W-:Y:S01]  /*3b10*/  ULOP3.LUT UR8, URZ, UR8, URZ, 0x33, !UPT ;  /* 0x00000008ff087292 */ /* 0x000fe2000f8e33ff */
[----:B------:R-:W-:Y:S02]  /*3b20*/  VOTEU.ANY UR7, UPT, PT ;  /* 0x0000000000077886 */ /* 0x000fe400038e0100 */
[----:B------:R-:W-:-:S03]  /*3b30*/  UFLO.U32 UR7, UR7 ;  /* 0x00000007000772bd */ /* 0x000fc600080e0000 */
[----:B------:R-:W-:-:S04]  /*3b40*/  IMAD.U32 R0, RZ, RZ, UR8 ;  /* 0x00000008ff007e24 */ /* 0x000fc8000f8e00ff */
[----:B------:R2:W4:Y:S02]  /*3b50*/  REDUX UR6, R0 ;  /* 0x00000000000673c4 */ /* 0x0005240000000000 */
[----:B------:R1:W-:Y:S02]  /*3b60*/  UTCATOMSWS.AND URZ, UR8 ;  /* 0x0000000800ff79e3 */ /* 0x0003e40008000000 */
[----:B-1----:R-:W-:Y:S02]  /*3b70*/  ISETP.EQ.U32.AND P0, PT, R2, UR7, PT ;  /* 0x0000000702007c0c */ /* 0x002fe4000bf02070 */
[----:B--2---:R-:W-:Y:S02]  /*3b80*/  LOP3.LUT R0, RZ, UR5, RZ, 0x33, !PT ;  /* 0x00000005ff007c12 */ /* 0x004fe4000f8e33ff */
[----:B----4-:R-:W-:Y:S02]  /*3b90*/  MOV R2, UR6 ;  /* 0x0000000600027c02 */ /* 0x010fe40008000f00 */
[----:B------:R-:W1:Y:S07]  /*3ba0*/  REDUX UR5, R0 ;  /* 0x00000000000573c4 */ /* 0x000e6e0000000000 */
[----:B------:R2:W-:Y:S01]  /*3bb0*/  @P0 ATOMS.AND RZ, [UR4+0x14], R2 ;  /* 0x00001402ffff098c */ /* 0x0005e2000a800004 */
[----:B-1----:R-:W-:-:S05]  /*3bc0*/  IMAD.U32 R0, RZ, RZ, UR5 ;  /* 0x00000005ff007e24 */ /* 0x002fca000f8e00ff */
[----:B------:R2:W-:Y:S01]  /*3bd0*/  @P0 ATOMS.AND RZ, [UR4+0x18], R0 ;  /* 0x00001800ffff098c */ /* 0x0005e2000a800004 */
[----:B------:R-:W-:Y:S05]  /*3be0*/  BRA `(.L_x_66) ;  /* 0x0000000000147947 */ /* 0x000fea0003800000 */
.L_x_65:
[----:B------:R-:W-:Y:S02]  /*3bf0*/  MOV R2, 0x3c10 ;  /* 0x00003c1000027802 */ /* 0x000fe40000000f00 */
[----:B---3-5:R-:W-:Y:S05]  /*3c00*/  CALL.REL.NOINC `($__internal_0_$__cuda_sm10x_tcgen05_guardrail_trap_col_being_dealloced_not_returned_by_alloc) ;  /* 0x0000004400587944 */ /* 0x028fea0003c00000 */
[----:B------:R-:W-:Y:S05]  /*3c10*/  BRA `(.L_x_66) ;  /* 0x0000000000087947 */ /* 0x000fea0003800000 */
.L_x_64:
[----:B------:R-:W-:Y:S02]  /*3c20*/  MOV R2, 0x3c40 ;  /* 0x00003c4000027802 */ /* 0x000fe40000000f00 */
[----:B---3-5:R-:W-:Y:S05]  /*3c30*/  CALL.REL.NOINC `($__internal_2_$__cuda_sm10x_tcgen05_guardrail_trap_unallocated_columns_being_dealloced) ;  /* 0x0000004400647944 */ /* 0x028fea0003c00000 */
.L_x_66:
[----:B------:R-:W-:Y:S01]  /*3c40*/  NOP ;  /* 0x0000000000007918 */ /* 0x000fe20000000000 */
[----:B------:R-:W-:Y:S05]  /*3c50*/  EXIT ;  /* 0x000000000000794d */ /* 0x000fea0003800000 */
.L_x_48:
[----:B------:R-:W-:-:S09]  /*3c60*/  UISETP.NE.OR UP2, UPT, UR8, 0x3, !UP2 ;  /* 0x000000030800788c */ /* 0x000fd2000d745670 */
[----:B------:R-:W-:Y:S05]  /*3c70*/  BRA.U UP2, `(.L_x_67) ;  /* 0x0000000d02b07547 */ /* 0x000fea000b800000 */
[----:B------:R-:W1:Y:S01]  /*3c80*/  LDC R0, c[0x0][0xb30] ;  /* 0x0002cc00ff007b82 */ /* 0x000e620000000800 */
[----:B------:R-:W2:Y:S01]  /*3c90*/  LDCU.64 UR8, c[0x0][0x888] ;  /* 0x00011100ff0877ac */ /* 0x000ea20008000a00 */
[----:B------:R-:W-:Y:S02]  /*3ca0*/  HFMA2 R27, -RZ, RZ, 0, 0 ;  /* 0x00000000ff1b7431 */ /* 0x000fe400000001ff */
[----:B------:R-:W-:Y:S01]  /*3cb0*/  IMAD.MOV.U32 R29, RZ, RZ, 0x1 ;  /* 0x00000001ff1d7424 */ /* 0x000fe200078e00ff */
[----:B------:R-:W-:Y:S01]  /*3cc0*/  MOV R25, 0x2000 ;  /* 0x0000200000197802 */ /* 0x000fe20000000f00 */
[----:B------:R-:W4:Y:S01]  /*3cd0*/  LDCU.64 UR4, c[0x0][0x890] ;  /* 0x00011200ff0477ac */ /* 0x000f220008000a00 */
[----:B------:R-:W-:Y:S01]  /*3ce0*/  IMAD.MOV.U32 R28, RZ, RZ, RZ ;  /* 0x000000ffff1c7224 */ /* 0x000fe200078e00ff */
[----:B------:R-:W3:Y:S01]  /*3cf0*/  LDC R24, c[0x0][0x370] ;  /* 0x0000dc00ff187b82 */ /* 0x000ee20000000800 */
[----:B------:R-:W-:Y:S01]  /*3d00*/  UMOV UR7, 0x400 ;  /* 0x0000040000077882 */ /* 0x000fe20000000000 */
[----:B------:R-:W-:-:S02]  /*3d10*/  UPLOP3.LUT UP1, UPT, UPT, UPT, UPT, 0x40, 0x4 ;  /* 0x000000000004789c */ /* 0x000fc40003f2e870 */
[----:B------:R-:W-:Y:S01]  /*3d20*/  ULEA UR7, UR37, UR7, 0x18 ;  /* 0x0000000725077291 */ /* 0x000fe2000f8ec0ff */
[----:B------:R-:W-:-:S03]  /*3d30*/  UMOV UR13, URZ ;  /* 0x000000ff000d7c82 */ /* 0x000fc60008000000 */
[----:B------:R-:W3:Y:S01]  /*3d40*/  LDC R3, c[0x0][0xb0c] ;  /* 0x0002c300ff037b82 */ /* 0x000ee20000000800 */
[----:B--2---:R-:W-:Y:S02]  /*3d50*/  UISETP.NE.U32.AND UP3, UPT, UR8, URZ, UPT ;  /* 0x000000ff0800728c */ /* 0x004fe4000bf65070 */
[----:B----4-:R-:W-:-:S05]  /*3d60*/  UISETP.NE.U32.AND UP4, UPT, UR4, URZ, UPT ;  /* 0x000000ff0400728c */ /* 0x010fca000bf85070 */
[----:B------:R-:W2:Y:S01]  /*3d70*/  LDC R18, c[0x0][0xb20] ;  /* 0x0002c800ff127b82 */ /* 0x000ea20000000800 */
[----:B-1----:R-:W-:Y:S01]  /*3d80*/  ISETP.NE.AND P1, PT, R0, 0x1, PT ;  /* 0x000000010000780c */ /* 0x002fe20003f25270 */
[----:B------:R-:W-:Y:S02]  /*3d90*/  UISETP.NE.AND.EX UP3, UPT, UR9, URZ, UPT, UP3 ;  /* 0x000000ff0900728c */ /* 0x000fe4000bf65330 */
[----:B------:R-:W-:-:S04]  /*3da0*/  UISETP.NE.AND.EX UP4, UPT, UR5, URZ, UPT, UP4 ;  /* 0x000000ff0500728c */ /* 0x000fc8000bf85340 */
[----:B------:R-:W1:Y:S08]  /*3db0*/  LDC.64 R30, c[0x0][0x348] ;  /* 0x0000d200ff1e7b82 */ /* 0x000e700000000a00 */
[----:B------:R-:W4:Y:S08]  /*3dc0*/  LDC.64 R16, c[0x0][0xb10] ;  /* 0x0002c400ff107b82 */ /* 0x000f300000000a00 */
[----:B------:R-:W1:Y:S08]  /*3dd0*/  LDC.64 R6, c[0x0][0xb18] ;  /* 0x0002c600ff067b82 */ /* 0x000e700000000a00 */
[----:B------:R-:W1:Y:S08]  /*3de0*/  LDC.64 R4, c[0x0][0xb28] ;  /* 0x0002ca00ff047b82 */ /* 0x000e700000000a00 */
[----:B--23--:R-:W1:Y:S02]  /*3df0*/  LDC R19, c[0x0][0x374] ;  /* 0x0000dd00ff137b82 */ /* 0x00ce640000000800 */
.L_x_76:
[C---:B------:R-:W-:Y:S02]  /*3e00*/  LEA R0, R28.reuse, UR7, 0x3 ;  /* 0x000000071c007c11 */ /* 0x040fe4000f8e18ff */
[----:B------:R-:W-:Y:S02]  /*3e10*/  SHF.L.U32 R2, R27, 0x1f, RZ ;  /* 0x0000001f1b027819 */ /* 0x000fe400000006ff */
[----:B------:R-:W-:Y:S02]  /*3e20*/  LEA R20, R28, UR7, 0x4 ;  /* 0x000000071c147c11 */ /* 0x000fe4000f8e20ff */
[----:B--2---:R-:W2:Y:S02]  /*3e30*/  SYNCS.PHASECHK.TRANS64.TRYWAIT P0, [R0+URZ+0x80], R2 ;  /* 0x00008002000075a7 */ /* 0x004ea400080011ff */
[----:B--2---:R-:W-:Y:S05]  /*3e40*/  @!P0 BRA `(.L_x_68) ;  /* 0x0000003c00ec8947 */ /* 0x004fea0003800000 */
.L_x_142:
[----:B------:R-:W-:Y:S01]  /*3e50*/  ISETP.GE.AND P0, PT, R40, 0x1, PT ;  /* 0x000000012800780c */ /* 0x000fe20003f06270 */
[----:B------:R-:W3:Y:S01]  /*3e60*/  LDS.128 R20, [R20+0x110] ;  /* 0x0001100014147984 */ /* 0x000ee20000000c00 */
[----:B--2---:R-:W-:Y:S01]  /*3e70*/  VIADD R0, R0, 0x90 ;  /* 0x0000009000007836 */ /* 0x004fe20000000000 */
[----:B------:R-:W-:Y:S01]  /*3e80*/  @!PT LDS RZ, [RZ] ;  /* 0x00000000fffff984 */ /* 0x000fe20000000800 */
[----:B------:R-:W-:Y:S01]  /*3e90*/  @!PT LDS RZ, [RZ] ;  /* 0x00000000fffff984 */ /* 0x000fe20000000800 */
[----:B------:R-:W-:Y:S01]  /*3ea0*/  @!PT LDS RZ, [RZ] ;  /* 0x00000000fffff984 */ /* 0x000fe20000000800 */
[----:B------:R-:W-:Y:S01]  /*3eb0*/  @!PT LDS RZ, [RZ] ;  /* 0x00000000fffff984 */ /* 0x000fe20000000800 */
[----:B------:R2:W-:Y:S06]  /*3ec0*/  MEMBAR.ALL.CTA ;  /* 0x0000000000007992 */ /* 0x0005ec0000008000 */
[----:B--2---:R-:W2:Y:S01]  /*3ed0*/  FENCE.VIEW.ASYNC.S ;  /* 0x00000000000073c6 */ /* 0x004ea20000000000 */
[----:B------:R-:W-:Y:S04]  /*3ee0*/  PRMT R0, RZ, 0x654, R0 ;  /* 0x00000654ff007816 */ /* 0x000fe80000000000 */
[----:B--2---:R2:W-:Y:S01]  /*3ef0*/  SYNCS.ARRIVE.TRANS64.RED.A1T0 RZ, [R0+URZ], RZ ;  /* 0x000000ff00ff79a7 */ /* 0x0045e200081004ff */
[----:B---3--:R-:W-:Y:S11]  /*3f00*/  LOP3.LUT P3, RZ, R22, 0x1, RZ, 0xc0, !PT ;  /* 0x0000000116ff7812 */ /* 0x008ff6000786c0ff */
[----:B------:R-:W-:Y:S02]  /*3f10*/  @!UPT UIADD3 URZ, UPT, UPT, URZ, URZ, URZ ;  /* 0x000000fffffff290 */ /* 0x000fe4000fffe0ff */
[----:B------:R-:W-:Y:S02]  /*3f20*/  @P3 MOV R11, R20 ;  /* 0x00000014000b3202 */ /* 0x000fe40000000f00 */
[----:B------:R-:W-:Y:S01]  /*3f30*/  @P3 LOP3.LUT R10, R21, 0xffff, RZ, 0xc0, !PT ;  /* 0x0000ffff150a3812 */ /* 0x000fe200078ec0ff */
[----:B--2---:R-:W-:Y:S06]  /*3f40*/  @!P0 BRA `(.L_x_69) ;  /* 0x0000000000a48947 */ /* 0x004fec0003800000 */
[-C--:B-1----:R-:W-:Y:S01]  /*3f50*/  IMAD.HI.U32 R0, R19, R7.reuse, RZ ;  /* 0x0000000713007227 */ /* 0x082fe200078e00ff */
[----:B------:R-:W-:Y:S02]  /*3f60*/  ISETP.NE.AND P0, PT, R6, 0x1, PT ;  /* 0x000000010600780c */ /* 0x000fe40003f05270 */
[----:B------:R-:W-:Y:S01]  /*3f70*/  ISETP.NE.AND P2, PT, R40, 0x1, PT ;  /* 0x000000012800780c */ /* 0x000fe20003f45270 */
[----:B----4-:R-:W-:Y:S01]  /*3f80*/  IMAD.HI.U32 R9, R24, R16, RZ ;  /* 0x0000001018097227 */ /* 0x010fe200078e00ff */
[----:B------:R-:W-:Y:S02]  /*3f90*/  SHF.R.U32.HI R0, RZ, R18, R0 ;  /* 0x00000012ff007219 */ /* 0x000fe40000011600 */
[----:B------:R-:W-:Y:S01]  /*3fa0*/  ISETP.NE.AND P4, PT, R3, 0x1, PT ;  /* 0x000000010300780c */ /* 0x000fe20003f85270 */
[----:B------:R-:W-:Y:S01]  /*3fb0*/  IMAD.HI.U32 R13, R10, R7, RZ ;  /* 0x000000070a0d7227 */ /* 0x000fe200078e00ff */
[----:B------:R-:W-:Y:S02]  /*3fc0*/  SHF.R.U32.HI R9, RZ, R17, R9 ;  /* 0x00000011ff097219 */ /* 0x000fe40000011609 */
[----:B------:R-:W-:Y:S01]  /*3fd0*/  SEL R0, R19, R0, !P0 ;  /* 0x0000000013007207 */ /* 0x000fe20004000000 */
[----:B------:R-:W-:Y:S01]  /*3fe0*/  IMAD.HI.U32 R12, R11, R16, RZ ;  /* 0x000000100b0c7227 */ /* 0x000fe200078e00ff */
[----:B------:R-:W-:Y:S03]  /*3ff0*/  SEL R9, R24, R9, !P4 ;  /* 0x0000000918097207 */ /* 0x000fe60006000000 */
[-C--:B------:R-:W-:Y:S01]  /*4000*/  IMAD.HI.U32 R8, R0, R4.reuse, RZ ;  /* 0x0000000400087227 */ /* 0x080fe200078e00ff */
[----:B------:R-:W-:Y:S03]  /*4010*/  SHF.R.U32.HI R12, RZ, R17, R12 ;  /* 0x00000011ff0c7219 */ /* 0x000fe6000001160c */
[----:B------:R-:W-:Y:S01]  /*4020*/  IMAD.HI.U32 R2, R9, R4, RZ ;  /* 0x0000000409027227 */ /* 0x000fe200078e00ff */
[-C--:B------:R-:W-:Y:S02]  /*4030*/  @P2 SHF.R.U32.HI R0, RZ, R5.reuse, R8 ;  /* 0x00000005ff002219 */ /* 0x080fe40000011608 */
[----:B------:R-:W-:Y:S02]  /*4040*/  SHF.R.U32.HI R8, RZ, R18, R13 ;  /* 0x00000012ff087219 */ /* 0x000fe4000001160d */
[----:B------:R-:W-:Y:S01]  /*4050*/  @P2 SHF.R.U32.HI R9, RZ, R5, R2 ;  /* 0x00000005ff092219 */ /* 0x000fe20000011602 */
[----:B------:R-:W-:Y:S01]  /*4060*/  IMAD R0, R40, R0, RZ ;  /* 0x0000000028007224 */ /* 0x000fe200078e02ff */
[----:B------:R-:W-:Y:S02]  /*4070*/  SEL R8, R10, R8, !P0 ;  /* 0x000000080a087207 */ /* 0x000fe40004000000 */
[----:B------:R-:W-:Y:S01]  /*4080*/  SEL R2, R11, R12, !P4 ;  /* 0x0000000c0b027207 */ /* 0x000fe20006000000 */
[----:B------:R-:W-:Y:S01]  /*4090*/  IMAD R12, R40, R9, RZ ;  /* 0x00000009280c7224 */ /* 0x000fe200078e02ff */
[C---:B------:R-:W-:Y:S01]  /*40a0*/  ISETP.GE.AND P0, PT, R8.reuse, R0, PT ;  /* 0x000000000800720c */ /* 0x040fe20003f06270 */
[----:B------:R-:W-:Y:S03]  /*40b0*/  IMAD.HI.U32 R0, R8, R4, RZ ;  /* 0x0000000408007227 */ /* 0x000fe600078e00ff */
[----:B------:R-:W-:Y:S02]  /*40c0*/  ISETP.GE.OR P0, PT, R2, R12, P0 ;  /* 0x0000000c0200720c */ /* 0x000fe40000706670 */
[-C--:B------:R-:W-:Y:S04]  /*40d0*/  SHF.R.U32.HI R0, RZ, R5.reuse, R0 ;  /* 0x00000005ff007219 */ /* 0x080fe80000011600 */
[----:B------:R-:W-:Y:S05]  /*40e0*/  SEL R13, R8, R0, !P2 ;  /* 0x00000000080d7207 */ /* 0x000fea0005000000 */
[----:B------:R-:W-:Y:S02]  /*40f0*/  IMAD.MOV R12, RZ, RZ, -R13 ;  /* 0x000000ffff0c7224 */ /* 0x000fe400078e0a0d */
[----:B------:R-:W-:Y:S04]  /*4100*/  @!P0 IMAD.HI.U32 R0, R2, R4, RZ ;  /* 0x0000000402008227 */ /* 0x000fe800078e00ff */
[----:B------:R-:W-:Y:S01]  /*4110*/  IMAD R12, R40, R12, R8 ;  /* 0x0000000c280c7224 */ /* 0x000fe200078e0208 */
[----:B------:R-:W-:Y:S04]  /*4120*/  @!P0 SHF.R.U32.HI R0, RZ, R5, R0 ;  /* 0x00000005ff008219 */ /* 0x000fe80000011600 */
[----:B------:R-:W-:Y:S04]  /*4130*/  @!P0 SEL R0, R2, R0, !P2 ;  /* 0x0000000002008207 */ /* 0x000fe80005000000 */
[----:B------:R-:W-:Y:S01]  /*4140*/  @!P0 IADD3 R13, PT, PT, R13, -R0, RZ ;  /* 0x800000000d0d8210 */ /* 0x000fe20007ffe0ff */
[----:B------:R-:W-:Y:S01]  /*4150*/  @!P0 IMAD R0, R9, R12, R0 ;  /* 0x0000000c09008224 */ /* 0x000fe200078e0200 */
[----:B------:R-:W-:Y:S01]  /*4160*/  IADD3 R9, PT, PT, -R8, RZ, RZ ;  /* 0x000000ff08097210 */ /* 0x000fe20007ffe1ff */
[--C-:B------:R-:W-:Y:S02]  /*4170*/  IMAD.MOV R12, RZ, RZ, -R2.reuse ;  /* 0x000000ffff0c7224 */ /* 0x100fe400078e0a02 */
[----:B------:R-:W-:Y:S02]  /*4180*/  @!P0 IMAD R8, R13, R40, R2 ;  /* 0x000000280d088224 */ /* 0x000fe400078e0202 */
[----:B------:R-:W-:Y:S02]  /*4190*/  @!P0 IMAD.MOV.U32 R2, RZ, RZ, R0 ;  /* 0x000000ffff028224 */ /* 0x000fe400078e0000 */
[----:B------:R-:W-:Y:S02]  /*41a0*/  IMAD R11, R3, R12, R11 ;  /* 0x0000000c030b7224 */ /* 0x000fe400078e020b */
[----:B------:R-:W-:Y:S02]  /*41b0*/  IMAD R10, R6, R9, R10 ;  /* 0x00000009060a7224 */ /* 0x000fe400078e020a */
[----:B------:R-:W-:Y:S02]  /*41c0*/  IMAD R11, R2, R3, R11 ;  /* 0x00000003020b7224 */ /* 0x000fe400078e020b */
[----:B------:R-:W-:Y:S02]  /*41d0*/  IMAD R10, R8, R6, R10 ;  /* 0x00000006080a7224 */ /* 0x000fe400078e020a */
.L_x_69:
[----:B------:R-:W-:Y:S05]  /*41e0*/  BRA.U UP1, `(.L_x_70) ;  /* 0x0000000101107547 */ /* 0x000fea000b800000 */
[----:B------:R-:W-:Y:S04]  /*41f0*/  MOV R2, UR6 ;  /* 0x0000000600027c02 */ /* 0x000fe80008000f00 */
[----:B------:R-:W-:Y:S04]  /*4200*/  SHF.L.U32 R2, R2, 0x1f, RZ ;  /* 0x0000001f02027819 */ /* 0x000fe800000006ff */
[----:B------:R-:W2:Y:S02]  /*4210*/  SYNCS.PHASECHK.TRANS64.TRYWAIT P0, [UR7+0x78], R2 ;  /* 0x00007802ff0075a7 */ /* 0x000ea40008001107 */
[----:B--2---:R-:W-:Y:S05]  /*4220*/  @!P0 BRA `(.L_x_71) ;  /* 0x0000003c00088947 */ /* 0x004fea0003800000 */
.L_x_70:
[----:B------:R-:W-:Y:S02]  /*4230*/  R2UR UR11, R15 ;  /* 0x000000000f0b72ca */ /* 0x000fe400000e0000 */
[----:B------:R-:W-:Y:S02]  /*4240*/  R2UR UR10, R14 ;  /* 0x000000000e0a72ca */ /* 0x000fe400000e0000 */
[----:B------:R-:W-:Y:S04]  /*4250*/  ISETP.NE.U32.AND P2, PT, RZ, UR4, PT ;  /* 0x00000004ff007c0c */ /* 0x000fe8000bf45070 */
[----:B------:R-:W-:Y:S05]  /*4260*/  ISETP.NE.AND.EX P2, PT, RZ, UR5, PT, P2 ;  /* 0x00000005ff007c0c */ /* 0x000fea000bf45320 */
[----:B------:R-:W-:Y:S02]  /*4270*/  USHF.L.U32 UR11, UR11, 0x7, URZ ;  /* 0x000000070b0b7899 */ /* 0x000fe400080006ff */
[----:B------:R-:W-:Y:S01]  /*4280*/  USHF.L.U32 UR10, UR10, 0x6, URZ ;  /* 0x000000060a0a7899 */ /* 0x000fe200080006ff */
[----:B------:R-:W-:Y:S11]  /*4290*/  BRA.U !UP4, `(.L_x_72) ;  /* 0x000000010c347547 */ /* 0x000ff6000b800000 */
[----:B------:R-:W-:Y:S01]  /*42a0*/  UPLOP3.LUT UP0, UPT, UPT, UPT, UP3, 0x80, 0x8 ;  /* 0x000000000008789c */ /* 0x000fe20003f0f030 */
[----:B--2---:R-:W-:Y:S02]  /*42b0*/  HFMA2 R0, -RZ, RZ, 0, 5.9604644775390625e-08 ;  /* 0x00000001ff007431 */ /* 0x004fe400000001ff */
[----:B------:R-:W-:Y:S03]  /*42c0*/  IMAD.MOV.U32 R88, RZ, RZ, 0x1 ;  /* 0x00000001ff587424 */ /* 0x000fe600078e00ff */
[----:B------:R-:W-:Y:S05]  /*42d0*/  PLOP3.LUT P0, PT, PT, PT, UP0, 0x80, 0x8 ;  /* 0x000000000008781c */ /* 0x000fea0003f0f008 */
[----:B------:R-:W2:Y:S01]  /*42e0*/  @UP0 LDCU.64 UR14, c[0x0][0x888] ;  /* 0x00011100ff0e07ac */ /* 0x000ea20008000a00 */
[----:B------:R-:W-:Y:S07]  /*42f0*/  @UP0 UIMAD UR8, UR36, UR4, URZ ;  /* 0x00000004240802a4 */ /* 0x000fee000f8e02ff */
[----:B------:R-:W-:Y:S01]  /*4300*/  @!P0 PRMT R88, R0, 0x7610, R88 ;  /* 0x0000761000588816 */ /* 0x000fe20000000058 */
[----:B--2---:R-:W-:Y:S03]  /*4310*/  @UP0 UIMAD.WIDE UR14, UR8, 0x4, UR14 ;  /* 0x00000004080e08a5 */ /* 0x004fe6000f8e020e */
[----:B------:R-:W2:Y:S03]  /*4320*/  @!UP0 LDCU UR8, c[0x0][0x880] ;  /* 0x00011000ff0887ac */ /* 0x000ea60008000800 */
[----:B------:R-:W-:Y:S01]  /*4330*/  IMAD.U32 R8, RZ, RZ, UR14 ;  /* 0x0000000eff087e24 */ /* 0x000fe2000f8e00ff */
[----:B------:R-:W-:Y:S05]  /*4340*/  MOV R9, UR15 ;  /* 0x0000000f00097c02 */ /* 0x000fea0008000f00 */
[----:B-----5:R3:W5:Y:S02]  /*4350*/  @P0 LDG.E R49, desc[UR46][R8.64] ;  /* 0x0000002e08310981 */ /* 0x020764000c1e1900 */
[----:B--23--:R-:W-:Y:S07]  /*4360*/  @!P0 IMAD.U32 R49, RZ, RZ, UR8 ;  /* 0x00000008ff318e24 */ /* 0x00cfee000f8e00ff */
.L_x_72:
[----:B-----5:R-:W-:Y:S01]  /*4370*/  @!P2 FSETP.EQ.AND P0, PT, R49, RZ, PT ;  /* 0x000000ff3100a20b */ /* 0x020fe20003f02000 */
[----:B------:R-:W-:Y:S01]  /*4380*/  @!UPT UIADD3 URZ, UPT, UPT, URZ, URZ, URZ ;  /* 0x000000fffffff290 */ /* 0x000fe2000fffe0ff */
[----:B------:R-:W-:Y:S11]  /*4390*/  @!P2 BRA `(.L_x_73) ;  /* 0x000000000014a947 */ /* 0x000ff60003800000 */
[----:B------:R-:W-:Y:S02]  /*43a0*/  LOP3.LUT P2, RZ, R88, 0xff, RZ, 0xc0, !PT ;  /* 0x000000ff58ff7812 */ /* 0x000fe4000784c0ff */
[----:B------:R-:W-:Y:S04]  /*43b0*/  PLOP3.LUT P0, PT, PT, PT, UP0, 0x80, 0x8 ;  /* 0x000000000008781c */ /* 0x000fe80003f0f008 */
[----:B------:R-:W-:Y:S07]  /*43c0*/  PLOP3.LUT P0, PT, P0, PT, PT, 0x8, 0x80 ;  /* 0x000000000080781c */ /* 0x000fee000070e170 */
[----:B------:R-:W-:Y:S11]  /*43d0*/  @P2 FSETP.EQ.AND P0, PT, R49, RZ, PT ;  /* 0x000000ff3100220b */ /* 0x000ff60003f02000 */
[----:B------:R-:W-:Y:S02]  /*43e0*/  @!UPT UIADD3 URZ, UPT, UPT, URZ, URZ, URZ ;  /* 0x000000fffffff290 */ /* 0x000fe4000fffe0ff */
.L_x_73:
[----:B------:R-:W-:Y:S01]  /*43f0*/  ULEA UR15, UR13, UR7, 0x3 ;  /* 0x000000070d0f7291 */ /* 0x000fe2000f8e18ff */
[----:B------:R-:W-:Y:S02]  /*4400*/  SHF.L.U32 R9, R29, 0x1f, RZ ;  /* 0x0000001f1d097819 */ /* 0x000fe400000006ff */
[----:B------:R-:W-:Y:S04]  /*4410*/  ELECT P4, URZ, PT ;  /* 0x0000000000ff782f */ /* 0x000fe80003880000 */
[----:B------:R-:W-:Y:S02]  /*4420*/  PLOP3.LUT P4, PT, P0, P4, PT, 0xf2, 0x2f ;  /* 0x00000000002f781c */ /* 0x000fe40000789e72 */
[----:B------:R-:W3:Y:S11]  /*4430*/  SYNCS.PHASECHK.TRANS64.TRYWAIT P2, [UR15+0x58], R9 ;  /* 0x00005809ff0075a7 */ /* 0x000ef6000804110f */
[----:B-1----:R-:W-:Y:S05]  /*4440*/  @!P4 IADD3 R8, P0, PT, R30, 0x580, RZ ;  /* 0x000005801e08c810 */ /* 0x002fea0007f1e0ff */
[----:B--2---:R-:W-:Y:S01]  /*4450*/  @!P4 IMAD.X R2, RZ, RZ, R31, P0 ;  /* 0x000000ffff02c224 */ /* 0x004fe200000e061f */
[----:B---3--:R-:W-:Y:S07]  /*4460*/  @!P2 BRA `(.L_x_74) ;  /* 0x000000380090a947 */ /* 0x008fee0003800000 */
.L_x_145:
[----:B------:R-:W2:Y:S01]  /*4470*/  LDC.64 R12, c[0x0][0xb18] ;  /* 0x0002c600ff0c7b82 */ /* 0x000ea20000000a00 */
[----:B------:R-:W-:Y:S01]  /*4480*/  @!P4 R2UR UR8, R2 ;  /* 0x000000000208c2ca */ /* 0x000fe200000e0000 */
[----:B------:R-:W-:Y:S01]  /*4490*/  VOTEU.ALL UP2, P4 ;  /* 0x0000000000ff7886 */ /* 0x000fe20002040000 */
[----:B------:R-:W-:Y:S01]  /*44a0*/  @!P4 R2UR UR9, R8 ;  /* 0x000000000809c2ca */ /* 0x000fe200000e0000 */
[----:B------:R-:W-:Y:S01]  /*44b0*/  VOTEU.ALL UP1, P4 ;  /* 0x0000000000ff7886 */ /* 0x000fe20002020000 */
[----:B-1----:R-:W-:Y:S03]  /*44c0*/  @!P4 IMAD.MOV.U32 R0, RZ, RZ, 0x2000 ;  /* 0x00002000ff00c424 */ /* 0x002fe600078e00ff */
[----:B------:R-:W1:Y:S01]  /*44d0*/  @!P1 LDC R2, c[0x0][0xb0c] ;  /* 0x0002c300ff029b82 */ /* 0x000e620000000800 */
[----:B------:R-:W-:Y:S01]  /*44e0*/  UMOV UR20, 0x0 ;  /* 0x0000000000147882 */ /* 0x000fe20000000000 */
[----:B------:R-:W-:Y:S01]  /*44f0*/  UMOV UR21, 0x10000000 ;  /* 0x1000000000157882 */ /* 0x000fe20000000000 */
[----:B------:R-:W-:Y:S01]  /*4500*/  UMOV UR12, UR36 ;  /* 0x00000024000c7c82 */ /* 0x000fe20008000000 */
[----:B------:R-:W-:Y:S01]  /*4510*/  UIADD3 UR14, UPT, UPT, UR13, 0x1, URZ ;  /* 0x000000010d0e7890 */ /* 0x000fe2000fffe0ff */
[----:B------:R-:W-:Y:S01]  /*4520*/  @P3 SHF.R.U32.HI R26, RZ, 0x10, R21 ;  /* 0x00000010ff1a3819 */ /* 0x000fe20000011615 */
[----:B------:R-:W-:Y:S02]  /*4530*/  VIADD R28, R28, 0x1 ;  /* 0x000000011c1c7836 */ /* 0x000fe40000000000 */
[----:B------:R-:W-:Y:S01]  /*4540*/  IMAD.U32 R9, RZ, RZ, UR8 ;  /* 0x00000008ff097e24 */ /* 0x000fe2000f8e00ff */
[----:B------:R-:W-:Y:S01]  /*4550*/  @!UP2 ULEA UR8, UR13, UR7, 0xd ;  /* 0x000000070d08a291 */ /* 0x000fe2000f8e68ff */
[----:B------:R-:W-:Y:S01]  /*4560*/  IMAD.U32 R8, RZ, RZ, UR9 ;  /* 0x00000009ff087e24 */ /* 0x000fe2000f8e00ff */
[----:B------:R-:W-:Y:S02]  /*4570*/  UIADD3 UR9, UPT, UPT, UR15, 0x40, URZ ;  /* 0x000000400f097890 */ /* 0x000fe4000fffe0ff */
[----:B------:R-:W-:Y:S01]  /*4580*/  @!P4 R2UR UR19, R9 ;  /* 0x000000000913c2ca */ /* 0x000fe200000e0000 */
[----:B------:R-:W-:Y:S01]  /*4590*/  @!UP2 UIADD3 UR8, UPT, UPT, UR8, 0x200, URZ ;  /* 0x000002000808a890 */ /* 0x000fe2000fffe0ff */
[----:B------:R-:W-:Y:S01]  /*45a0*/  @!P4 R2UR UR18, R8 ;  /* 0x000000000812c2ca */ /* 0x000fe200000e0000 */
[----:B------:R-:W-:Y:S01]  /*45b0*/  UISETP.NE.AND UP5, UPT, UR14, 0x3, UPT ;  /* 0x000000030e00788c */ /* 0x000fe2000bfa5270 */
[----:B------:R-:W3:Y:S01]  /*45c0*/  LDC.64 R8, c[0x0][0xb10] ;  /* 0x0002c400ff087b82 */ /* 0x000ee20000000a00 */
[----:B------:R-:W-:Y:S02]  /*45d0*/  UPRMT UR16, UR37, 0x654, UR9 ;  /* 0x0000065425107896 */ /* 0x000fe40008000009 */
[----:B------:R-:W-:Y:S02]  /*45e0*/  USEL UR17, URZ, 0x1, UP5 ;  /* 0x00000001ff117887 */ /* 0x000fe4000a800000 */
[----:B------:R-:W-:Y:S04]  /*45f0*/  USEL UR14, UR14, URZ, UP5 ;  /* 0x000000ff0e0e7287 */ /* 0x000fe8000a800000 */
[----:B------:R-:W-:Y:S01]  /*4600*/  ULEA UR13, UR14, UR7, 0x3 ;  /* 0x000000070e0d7291 */ /* 0x000fe2000f8e18ff */
[----:B------:R-:W-:Y:S01]  /*4610*/  LOP3.LUT R29, R29, UR17, RZ, 0x3c, !PT ;  /* 0x000000111d1d7c12 */ /* 0x000fe2000f8e3cff */
[----:B------:R1:W-:Y:S01]  /*4620*/  @!UP1 UTMALDG.3D [UR8], [UR18], desc[UR20] ;  /* 0x00001408120095b4 */ /* 0x0003e20008011000 */
[----:B------:R5:W-:Y:S02]  /*4630*/  @!P4 SYNCS.ARRIVE.TRANS64.RED.A0TR RZ, [UR15+0x40], R0 ;  /* 0x00004000ffffc9a7 */ /* 0x000be4000830040f */
[----:B------:R-:W-:Y:S01]  /*4640*/  SHF.L.U32 R14, R29, 0x1f, RZ ;  /* 0x0000001f1d0e7819 */ /* 0x000fe200000006ff */
[C---:B---3--:R-:W-:Y:S01]  /*4650*/  @!P1 IMAD.HI.U32 R8, R11.reuse, R8, RZ ;  /* 0x000000080b089227 */ /* 0x048fe200078e00ff */
[----:B--2---:R-:W-:Y:S02]  /*4660*/  @!P1 ISETP.NE.AND P0, PT, R12, 0x1, PT ;  /* 0x000000010c00980c */ /* 0x004fe40003f05270 */
[----:B-1----:R-:W-:Y:S01]  /*4670*/  @!P1 ISETP.NE.AND P2, PT, R2, 0x1, PT ;  /* 0x000000010200980c */ /* 0x002fe20003f45270 */
[----:B------:R-:W-:Y:S01]  /*4680*/  SYNCS.ARRIVE.TRANS64.RED.A1T0 RZ, [UR16], RZ ;  /* 0x000000ffffff79a7 */ /* 0x000fe20008100410 */
[C---:B------:R-:W-:Y:S01]  /*4690*/  @!P1 IMAD.HI.U32 R13, R10.reuse, R13, RZ ;  /* 0x0000000d0a0d9227 */ /* 0x040fe200078e00ff */
[----:B------:R-:W-:Y:S04]  /*46a0*/  @!P1 SHF.R.U32.HI R8, RZ, R9, R8 ;  /* 0x00000009ff089219 */ /* 0x000fe80000011608 */
[----:B------:R-:W-:Y:S01]  /*46b0*/  @!P1 SEL R8, R11, R8, !P2 ;  /* 0x000000080b089207 */ /* 0x000fe20005000000 */
[----:B------:R-:W1:Y:S01]  /*46c0*/  SYNCS.PHASECHK.TRANS64.TRYWAIT P5, [UR13+0x58], R14 ;  /* 0x0000580eff0075a7 */ /* 0x000e6200080a110d */
[----:B-----5:R-:W2:Y:S02]  /*46d0*/  @!P1 LDC R0, c[0x0][0xb20] ;  /* 0x0002c800ff009b82 */ /* 0x020ea40000000800 */
[----:B--2---:R-:W-:Y:S04]  /*46e0*/  @!P1 SHF.R.U32.HI R0, RZ, R0, R13 ;  /* 0x00000000ff009219 */ /* 0x004fe8000001160d */
[----:B------:R-:W-:Y:S05]  /*46f0*/  @!P1 SEL R9, R10, R0, !P0 ;  /* 0x000000000a099207 */ /* 0x000fea0004000000 */
[----:B------:R-:W-:Y:S02]  /*4700*/  @!P1 IMAD.IADD R0, R9, 0x1, -R8 ;  /* 0x0000000109009824 */ /* 0x000fe400078e0a08 */
[----:B------:R-:W-:Y:S02]  /*4710*/  @!P1 IMAD.IADD R8, R8, 0x1, -R9 ;  /* 0x0000000108089824 */ /* 0x000fe400078e0a09 */
[----:B------:R-:W-:Y:S02]  /*4720*/  @!P1 IMAD R11, R0, R2, R11 ;  /* 0x00000002000b9224 */ /* 0x000fe400078e020b */
[----:B------:R-:W-:Y:S01]  /*4730*/  @!P1 IMAD R10, R8, R12, R10 ;  /* 0x0000000c080a9224 */ /* 0x000fe200078e020a */
[----:B-1----:R-:W-:Y:S06]  /*4740*/  @!P5 BRA `(.L_x_75) ;  /* 0x0000003400f0d947 */ /* 0x002fec0003800000 */
.L_x_147:
[----:B------:R-:W-:Y:S01]  /*4750*/  @!P4 IADD3 R2, P0, PT, R30, 0x580, RZ ;  /* 0x000005801e02c810 */ /* 0x000fe20007f1e0ff */
[----:B------:R-:W-:Y:S01]  /*4760*/  UMOV UR18, 0x0 ;  /* 0x0000000000127882 */ /* 0x000fe20000000000 */
[----:B------:R-:W-:Y:S01]  /*4770*/  UMOV UR19, 0x10000000 ;  /* 0x1000000000137882 */ /* 0x000fe20000000000 */
[----:B------:R-:W-:Y:S01]  /*4780*/  VOTEU.ALL UP1, P4 ;  /* 0x0000000000ff7886 */ /* 0x000fe20002020000 */
[----:B------:R-:W-:Y:S01]  /*4790*/  @!P4 R2UR UR9, R2 ;  /* 0x000000000209c2ca */ /* 0x000fe200000e0000 */
[----:B-1----:R-:W-:Y:S01]  /*47a0*/  @!P4 IMAD.X R0, RZ, RZ, R31, P0 ;  /* 0x000000ffff00c224 */ /* 0x002fe200000e061f */
[----:B------:R-:W-:Y:S01]  /*47b0*/  UMOV UR12, UR36 ;  /* 0x00000024000c7c82 */ /* 0x000fe20008000000 */
[----:B------:R-:W-:Y:S01]  /*47c0*/  @P3 R2UR UR36, R26 ;  /* 0x000000001a2432ca */ /* 0x000fe200000e0000 */
[----:B------:R-:W-:Y:S01]  /*47d0*/  @!UP1 ULEA UR15, UR14, UR7, 0xd ;  /* 0x000000070e0f9291 */ /* 0x000fe2000f8e68ff */
[----:B------:R-:W-:Y:S01]  /*47e0*/  ISETP.NE.AND P0, PT, R28, 0x2, PT ;  /* 0x000000021c00780c */ /* 0x000fe20003f05270 */
[----:B------:R-:W-:Y:S01]  /*47f0*/  @!UP1 UIADD3 UR10, UPT, UPT, UR10, 0x20, URZ ;  /* 0x000000200a0a9890 */ /* 0x000fe2000fffe0ff */
[----:B------:R-:W-:Y:S01]  /*4800*/  @!P4 R2UR UR8, R0 ;  /* 0x000000000008c2ca */ /* 0x000fe200000e0000 */
[----:B------:R-:W-:Y:S01]  /*4810*/  IMAD.IADD R14, R10, 0x1, R86 ;  /* 0x000000010a0e7824 */ /* 0x000fe200078e0256 */
[----:B------:R-:W-:Y:S01]  /*4820*/  SEL R0, RZ, 0x1, P0 ;  /* 0x00000001ff007807 */ /* 0x000fe20000000000 */
[----:B------:R-:W-:Y:S01]  /*4830*/  IMAD.IADD R15, R11, 0x1, R87 ;  /* 0x000000010b0f7824 */ /* 0x000fe200078e0257 */
[----:B------:R-:W-:Y:S02]  /*4840*/  SEL R28, R28, RZ, P0 ;  /* 0x000000ff1c1c7207 */ /* 0x000fe40000000000 */
[----:B------:R-:W-:Y:S01]  /*4850*/  IMAD.U32 R8, RZ, RZ, UR9 ;  /* 0x00000009ff087e24 */ /* 0x000fe2000f8e00ff */
[----:B------:R-:W-:Y:S01]  /*4860*/  UIADD3 UR9, UPT, UPT, UR13, 0x40, URZ ;  /* 0x000000400d097890 */ /* 0x000fe2000fffe0ff */
[----:B------:R-:W-:Y:S03]  /*4870*/  LOP3.LUT R27, R27, R0, RZ, 0x3c, !PT ;  /* 0x000000001b1b7212 */ /* 0x000fe600078e3cff */
[----:B------:R-:W-:Y:S02]  /*4880*/  @!P4 R2UR UR16, R8 ;  /* 0x000000000810c2ca */ /* 0x000fe400000e0000 */
[----:B------:R-:W-:Y:S01]  /*4890*/  IMAD.U32 R9, RZ, RZ, UR8 ;  /* 0x00000008ff097e24 */ /* 0x000fe2000f8e00ff */
[----:B------:R-:W-:Y:S01]  /*48a0*/  @!UP1 UIADD3 UR8, UPT, UPT, UR15, 0x200, URZ ;  /* 0x000002000f089890 */ /* 0x000fe2000fffe0ff */
[----:B------:R-:W-:Y:S01]  /*48b0*/  VOTEU.ALL UP1, P4 ;  /* 0x0000000000ff7886 */ /* 0x000fe20002020000 */
[----:B------:R-:W-:Y:S02]  /*48c0*/  UPRMT UR15, UR37, 0x654, UR9 ;  /* 0x00000654250f7896 */ /* 0x000fe40008000009 */
[----:B------:R-:W-:Y:S11]  /*48d0*/  @!P4 R2UR UR17, R9 ;  /* 0x000000000911c2ca */ /* 0x000ff600000e0000 */
[----:B------:R-:W-:Y:S02]  /*48e0*/  @!UPT UIADD3 URZ, UPT, UPT, URZ, URZ, URZ ;  /* 0x000000fffffff290 */ /* 0x000fe4000fffe0ff */
[----:B------:R2:W-:Y:S01]  /*48f0*/  @!UP1 UTMALDG.3D [UR8], [UR16], desc[UR18] ;  /* 0x00001208100095b4 */ /* 0x0005e20008011000 */
[----:B------:R2:W-:Y:S01]  /*4900*/  @!P4 SYNCS.ARRIVE.TRANS64.RED.A0TR RZ, [UR13+0x40], R25 ;  /* 0x00004019ffffc9a7 */ /* 0x0005e2000830040d */
[----:B------:R-:W-:Y:S04]  /*4910*/  UIADD3 UR13, UPT, UPT, UR14, 0x1, URZ ;  /* 0x000000010e0d7890 */ /* 0x000fe8000fffe0ff */
[----:B------:R-:W-:Y:S04]  /*4920*/  UISETP.NE.AND UP1, UPT, UR13, 0x3, UPT ;  /* 0x000000030d00788c */ /* 0x000fe8000bf25270 */
[----:B------:R-:W-:Y:S02]  /*4930*/  USEL UR14, URZ, 0x1, UP1 ;  /* 0x00000001ff0e7887 */ /* 0x000fe40008800000 */
[----:B------:R-:W-:Y:S02]  /*4940*/  USEL UR13, UR13, URZ, UP1 ;  /* 0x000000ff0d0d7287 */ /* 0x000fe40008800000 */
[----:B------:R-:W-:Y:S02]  /*4950*/  UPLOP3.LUT UP1, UPT, UPT, UPT, UPT, 0x80, 0x8 ;  /* 0x000000000008789c */ /* 0x000fe40003f2f070 */
[----:B------:R-:W-:Y:S01]  /*4960*/  LOP3.LUT R29, R29, UR14, RZ, 0x3c, !PT ;  /* 0x0000000e1d1d7c12 */ /* 0x000fe2000f8e3cff */
[----:B------:R-:W-:Y:S01]  /*4970*/  SYNCS.ARRIVE.TRANS64.RED.A1T0 RZ, [UR15], RZ ;  /* 0x000000ffffff79a7 */ /* 0x000fe2000810040f */
[----:B------:R-:W-:Y:S07]  /*4980*/  @P3 BRA `(.L_x_76) ;  /* 0xfffffff4001c3947 */ /* 0x000fee000383ffff */
[----:B------:R-:W-:Y:S01]  /*4990*/  UIADD3 UR7, UPT, UPT, UR7, 0x58, URZ ;  /* 0x0000005807077890 */ /* 0x000fe2000fffe0ff */
[----:B------:R-:W-:-:S03]  /*49a0*/  SHF.L.U32 R2, R29, 0x1f, RZ ;  /* 0x0000001f1d027819 */ /* 0x000fc600000006ff */
[----:B------:R-:W-:-:S09]  /*49b0*/  ULEA UR4, UR13, UR7, 0x3 ;  /* 0x000000070d047291 */ /* 0x000fd2000f8e18ff */
[----:B------:R-:W1:Y:S02]  /*49c0*/  SYNCS.PHASECHK.TRANS64.TRYWAIT P0, [UR4], R2 ;  /* 0x00000002ff0075a7 */ /* 0x000e640008001104 */
[----:B-1----:R-:W-:Y:S05]  /*49d0*/  @!P0 BRA `(.L_x_77) ;  /* 0x0000003400648947 */ /* 0x002fea0003800000 */
.L_x_149:
        /* <DEDUP_REMOVED lines=9> */
.L_x_151:
[----:B------:R-:W-:-:S04]  /*4a70*/  UIADD3 UR5, UPT, UPT, UR5, 0x1, URZ ;  /* 0x0000000105057890 */ /* 0x000fc8000fffe0ff */
[----:B------:R-:W-:-:S04]  /*4a80*/  UISETP.NE.AND UP0, UPT, UR5, 0x3, UPT ;  /* 0x000000030500788c */ /* 0x000fc8000bf05270 */
[----:B------:R-:W-:Y:S02]  /*4a90*/  USEL UR4, URZ, 0x1, UP0 ;  /* 0x00000001ff047887 */ /* 0x000fe40008000000 */
[----:B------:R-:W-:-:S04]  /*4aa0*/  USEL UR5, UR5, URZ, UP0 ;  /* 0x000000ff05057287 */ /* 0x000fc80008000000 */
[----:B------:R-:W-:Y:S01]  /*4ab0*/  ULEA UR5, UR5, UR7, 0x3 ;  /* 0x0000000705057291 */ /* 0x000fe2000f8e18ff */
[----:B-1----:R-:W-:-:S04]  /*4ac0*/  LOP3.LUT R2, R29, UR4, RZ, 0x3c, !PT ;  /* 0x000000041d027c12 */ /* 0x002fc8000f8e3cff */
[----:B------:R-:W-:Y:S01]  /*4ad0*/  SHF.L.U32 R2, R2, 0x1f, RZ ;  /* 0x0000001f02027819 */ /* 0x000fe200000006ff */
[----:B------:R-:W-:-:S07]  /*4ae0*/  IMAD.U32 R0, RZ, RZ, UR5 ;  /* 0x00000005ff007e24 */ /* 0x000fce000f8e00ff */
.L_x_79:
[----:B-1----:R1:W3:Y:S02]  /*4af0*/  SYNCS.PHASECHK.TRANS64.TRYWAIT P0, [R0+URZ], R2 ;  /* 0x00000002000075a7 */ /* 0x0022e400080011ff */
[----:B---3--:R-:W-:Y:S05]  /*4b00*/  @!P0 NANOSLEEP.SYNCS 0x989680 ;  /* 0x009896800000895d */ /* 0x008fea0003900000 */
[----:B------:R-:W3:Y:S02]  /*4b10*/  @!P0 SYNCS.PHASECHK.TRANS64 P0, [R0+URZ], R2 ;  /* 0x00000002000085a7 */ /* 0x000ee400080010ff */
[----:B--23--:R-:W-:Y:S05]  /*4b20*/  @P0 EXIT ;  /* 0x000000000000094d */ /* 0x00cfea0003800000 */
[----:B------:R-:W-:Y:S05]  /*4b30*/  BRA `(.L_x_79) ;  /* 0xfffffffc00ec7947 */ /* 0x000fea000383ffff */
.L_x_67:
[----:B------:R-:W-:-:S06]  /*4b40*/  UISETP.GE.AND UP1, UPT, UR8, 0x4, UPT ;  /* 0x000000040800788c */ /* 0x000fcc000bf26270 */
[----:B------:R-:W-:-:S13]  /*4b50*/  PLOP3.LUT P0, PT, PT, PT, UP1, 0x80, 0x8 ;  /* 0x000000000008781c */ /* 0x000fda0003f0f018 */
[----:B------:R-:W-:Y:S05]  /*4b60*/  @!P0 EXIT ;  /* 0x000000000000894d */ /* 0x000fea0003800000 */
[----:B------:R-:W-:Y:S01]  /*4b70*/  BAR.SYNC.DEFER_BLOCKING 0x6, 0xa0 ;  /* 0x0182800000007b1d */ /* 0x000fe20000010000 */
[C---:B------:R-:W-:Y:S01]  /*4b80*/  IMAD.SHL.U32 R2, R93.reuse, 0x20, RZ ;  /* 0x000000205d027824 */ /* 0x040fe200078e00ff */
[C---:B------:R-:W-:Y:S01]  /*4b90*/  LOP3.LUT R94, R93.reuse, 0x2, RZ, 0xc0, !PT ;  /* 0x000000025d5e7812 */ /* 0x040fe200078ec0ff */
[C---:B------:R-:W-:Y:S01]  /*4ba0*/  IMAD.SHL.U32 R99, R93.reuse, 0x4, RZ ;  /* 0x000000045d637824 */ /* 0x040fe200078e00ff */
[C---:B------:R-:W-:Y:S01]  /*4bb0*/  LOP3.LUT R100, R93.reuse, 0x60, RZ, 0xc0, !PT ;  /* 0x000000605d647812 */ /* 0x040fe200078ec0ff */
[C---:B------:R-:W-:Y:S01]  /*4bc0*/  IMAD.U32 R46, R93.reuse, 0x10000, RZ ;  /* 0x000100005d2e7824 */ /* 0x040fe200078e00ff */
[----:B------:R-:W-:Y:S02]  /*4bd0*/  UMOV UR48, 0x400 ;  /* 0x0000040000307882 */ /* 0x000fe40000000000 */
[----:B------:R-:W1:Y:S01]  /*4be0*/  LDC R91, c[0x0][0x370] ;  /* 0x0000dc00ff5b7b82 */ /* 0x000e620000000800 */
[----:B------:R-:W-:Y:S01]  /*4bf0*/  ULEA UR48, UR37, UR48, 0x18 ;  /* 0x0000003025307291 */ /* 0x000fe2000f8ec0ff */
[----:B------:R-:W-:Y:S01]  /*4c00*/  LOP3.LUT R3, R2, 0xc0, RZ, 0xc0, !PT ;  /* 0x000000c002037812 */ /* 0x000fe200078ec0ff */
[----:B------:R-:W-:Y:S01]  /*4c10*/  IMAD.MOV.U32 R45, RZ, RZ, RZ ;  /* 0x000000ffff2d7224 */ /* 0x000fe200078e00ff */
[----:B------:R-:W-:Y:S01]  /*4c20*/  LOP3.LUT R93, R93, 0x4, RZ, 0xc0, !PT ;  /* 0x000000045d5d7812 */ /* 0x000fe200078ec0ff */
[----:B------:R-:W-:Y:S01]  /*4c30*/  UIADD3 UR52, UPT, UPT, UR48, 0x200, URZ ;  /* 0x0000020030347890 */ /* 0x000fe2000fffe0ff */
[----:B------:R-:W-:-:S02]  /*4c40*/  LOP3.LUT R99, R3, 0x18, R99, 0xf8, !PT ;  /* 0x0000001803637812 */ /* 0x000fc400078ef863 */
[----:B------:R-:W-:Y:S01]  /*4c50*/  CS2R R96, SRZ ;  /* 0x0000000000607805 */ /* 0x000fe2000001ff00 */
[----:B------:R-:W2:Y:S01]  /*4c60*/  LDC R42, c[0x0][0xb0c] ;  /* 0x0002c300ff2a7b82 */ /* 0x000ea20000000800 */
[----:B------:R-:W-:Y:S01]  /*4c70*/  LOP3.LUT R46, R46, 0x600000, RZ, 0xc0, !PT ;  /* 0x006000002e2e7812 */ /* 0x000fe200078ec0ff */
[----:B------:R-:W-:Y:S01]  /*4c80*/  IMAD.MOV.U32 R103, RZ, RZ, RZ ;  /* 0x000000ffff677224 */ /* 0x000fe200078e00ff */
[----:B------:R-:W-:Y:S01]  /*4c90*/  IADD3 R98, PT, PT, -R93, 0x2, RZ ;  /* 0x000000025d627810 */ /* 0x000fe20007ffe1ff */
[----:B------:R-:W-:Y:S01]  /*4ca0*/  IMAD.MOV R94, RZ, RZ, -R94 ;  /* 0x000000ffff5e7224 */ /* 0x000fe200078e0a5e */
[----:B------:R-:W-:Y:S01]  /*4cb0*/  LOP3.LUT R99, R99, 0xf20, R2, 0xf8, !PT ;  /* 0x00000f2063637812 */ /* 0x000fe200078ef802 */
[----:B------:R-:W-:Y:S01]  /*4cc0*/  IMAD.MOV R93, RZ, RZ, -R93 ;  /* 0x000000ffff5d7224 */ /* 0x000fe200078e0a5d */
[----:B------:R-:W4:Y:S01]  /*4cd0*/  LDCU.64 UR54, c[0x0][0x348] ;  /* 0x00006900ff3677ac */ /* 0x000f220008000a00 */
[----:B------:R-:W1:Y:S01]  /*4ce0*/  LDC R89, c[0x0][0xb20] ;  /* 0x0002c800ff597b82 */ /* 0x000e620000000800 */
[----:B------:R-:W3:Y:S01]  /*4cf0*/  LDS R0, [UR48+0x130] ;  /* 0x00013030ff007984 */ /* 0x000ee20008000800 */
[----:B------:R-:W-:Y:S01]  /*4d00*/  IMAD.SHL.U32 R98, R98, 0x10, RZ ;  /* 0x0000001062627824 */ /* 0x000fe200078e00ff */
[----:B------:R-:W-:Y:S01]  /*4d10*/  LEA R99, R99, UR52, 0x1 ;  /* 0x0000003463637c11 */ /* 0x000fe2000f8e08ff */
[----:B------:R-:W-:Y:S01]  /*4d20*/  UMOV UR51, 0x1 ;  /* 0x0000000100337882 */ /* 0x000fe20000000000 */
[----:B------:R-:W-:Y:S01]  /*4d30*/  UMOV UR56, URZ ;  /* 0x000000ff00387c82 */ /* 0x000fe20008000000 */
[----:B------:R-:W1:Y:S02]  /*4d40*/  LDCU.64 UR38, c[0x0][0x888] ;  /* 0x00011100ff2677ac */ /* 0x000e640008000a00 */
[----:B------:R-:W1:Y:S01]  /*4d50*/  LDC R41, c[0x0][0xb30] ;  /* 0x0002cc00ff297b82 */ /* 0x000e620000000800 */
[----:B------:R-:W1:Y:S01]  /*4d60*/  LDCU.64 UR44, c[0x0][0x890] ;  /* 0x00011200ff2c77ac */ /* 0x000e620008000a00 */
[----:B------:R-:W-:Y:S01]  /*4d70*/  UMOV UR50, URZ ;  /* 0x000000ff00327c82 */ /* 0x000fe20008000000 */
[----:B------:R-:W-:-:S05]  /*4d80*/  UMOV UR49, URZ ;  /* 0x000000ff00317c82 */ /* 0x000fca0008000000 */
[----:B------:R-:W1:Y:S08]  /*4d90*/  LDC.64 R84, c[0x0][0xb10] ;  /* 0x0002c400ff547b82 */ /* 0x000e700000000a00 */
[----:B------:R-:W1:Y:S08]  /*4da0*/  LDC.64 R38, c[0x0][0xb18] ;  /* 0x0002c600ff267b82 */ /* 0x000e700000000a00 */
[----:B------:R-:W1:Y:S08]  /*4db0*/  LDC.64 R36, c[0x0][0xb28] ;  /* 0x0002ca00ff247b82 */ /* 0x000e700000000a00 */
[----:B------:R-:W1:Y:S01]  /*4dc0*/  LDC.64 R82, c[0x0][0x8b0] ;  /* 0x00022c00ff527b82 */ /* 0x000e620000000a00 */
[----:B---3--:R-:W-:-:S07]  /*4dd0*/  IMAD.IADD R46, R0, 0x1, R46 ;  /* 0x00000001002e7824 */ /* 0x008fce00078e022e */
[----:B------:R-:W3:Y:S08]  /*4de0*/  LDC.64 R80, c[0x0][0x8a8] ;  /* 0x00022a00ff507b82 */ /* 0x000ef00000000a00 */
[----:B--2-4-:R-:W1:Y:S02]  /*4df0*/  LDC R90, c[0x0][0x374] ;  /* 0x0000dd00ff5a7b82 */ /* 0x014e640000000800 */
.L_x_110:
[C---:B------:R-:W-:Y:S02]  /*4e00*/  LEA R0, R103.reuse, UR48, 0x3 ;  /* 0x0000003067007c11 */ /* 0x040fe4000f8e18ff */
[----:B------:R-:W-:Y:S02]  /*4e10*/  SHF.L.U32 R2, R96, 0x1f, RZ ;  /* 0x0000001f60027819 */ /* 0x000fe400000006ff */
[----:B------:R-:W-:Y:S02]  /*4e20*/  LEA R16, R103, UR48, 0x4 ;  /* 0x0000003067107c11 */ /* 0x000fe4000f8e20ff */
[----:B------:R-:W2:Y:S02]  /*4e30*/  SYNCS.PHASECHK.TRANS64.TRYWAIT P0, [R0+URZ+0x80], R2 ;  /* 0x00008002000075a7 */ /* 0x000ea400080011ff */
[----:B--2---:R-:W-:Y:S05]  /*4e40*/  @!P0 BRA `(.L_x_80) ;  /* 0x0000003000788947 */ /* 0x004fea0003800000 */
.L_x_152:
[----:B------:R-:W4:Y:S01]  /*4e50*/  LDC.64 R10, c[0x0][0xb10] ;  /* 0x0002c400ff0a7b82 */ /* 0x000f220000000a00 */
[----:B------:R-:W3:Y:S01]  /*4e60*/  LDS.128 R16, [R16+0x110] ;  /* 0x0001100010107984 */ /* 0x000ee20000000c00 */
[----:B-1----:R-:W-:Y:S01]  /*4e70*/  ISETP.NE.AND P1, PT, R41, 0x1, PT ;  /* 0x000000012900780c */ /* 0x002fe20003f25270 */
[----:B--2---:R-:W-:Y:S01]  /*4e80*/  VIADD R0, R0, 0x90 ;  /* 0x0000009000007836 */ /* 0x004fe20000000000 */
[----:B------:R-:W-:Y:S04]  /*4e90*/  ISETP.GE.AND P0, PT, R40, 0x1, PT ;  /* 0x000000012800780c */ /* 0x000fe80003f06270 */
[----:B------:R-:W1:Y:S01]  /*4ea0*/  LDC.64 R8, c[0x0][0xb18] ;  /* 0x0002c600ff087b82 */ /* 0x000e620000000a00 */
[----:B------:R-:W-:Y:S01]  /*4eb0*/  PRMT R0, RZ, 0x654, R0 ;  /* 0x00000654ff007816 */ /* 0x000fe20000000000 */
[----:B------:R-:W-:Y:S01]  /*4ec0*/  @!PT LDS RZ, [RZ] ;  /* 0x00000000fffff984 */ /* 0x000fe20000000800 */
[----:B------:R-:W-:Y:S01]  /*4ed0*/  @!PT LDS RZ, [RZ] ;  /* 0x00000000fffff984 */ /* 0x000fe20000000800 */
[----:B------:R-:W-:Y:S01]  /*4ee0*/  @!PT LDS RZ, [RZ] ;  /* 0x00000000fffff984 */ /* 0x000fe20000000800 */
[----:B------:R-:W-:Y:S01]  /*4ef0*/  @!PT LDS RZ, [RZ] ;  /* 0x00000000fffff984 */ /* 0x000fe20000000800 */
[----:B------:R2:W-:Y:S06]  /*4f00*/  MEMBAR.ALL.CTA ;  /* 0x0000000000007992 */ /* 0x0005ec0000008000 */
[----:B--2---:R-:W2:Y:S01]  /*4f10*/  FENCE.VIEW.ASYNC.S ;  /* 0x00000000000073c6 */ /* 0x004ea20000000000 */
[----:B------:R-:W1:Y:S08]  /*4f20*/  @!P1 LDC R12, c[0x0][0xb20] ;  /* 0x0002c800ff0c9b82 */ /* 0x000e700000000800 */
[----:B------:R-:W1:Y:S01]  /*4f30*/  @!P1 LDC R7, c[0x0][0xb0c] ;  /* 0x0002c300ff079b82 */ /* 0x000e620000000800 */
[----:B--2---:R2:W-:Y:S01]  /*4f40*/  SYNCS.ARRIVE.TRANS64.RED.A1T0 RZ, [R0+URZ], RZ ;  /* 0x000000ff00ff79a7 */ /* 0x0045e200081004ff */
[----:B---3--:R-:W-:Y:S04]  /*4f50*/  LOP3.LUT P4, RZ, R18, 0x1, RZ, 0xc0, !PT ;  /* 0x0000000112ff7812 */ /* 0x008fe8000788c0ff */
[----:B------:R-:W-:Y:S09]  /*4f60*/  P2R R101, PR, RZ, 0x10 ;  /* 0x00000010ff657803 */ /* 0x000ff20000000000 */
[----:B------:R-:W-:Y:S02]  /*4f70*/  @P4 MOV R44, R16 ;  /* 0x00000010002c4202 */ /* 0x000fe40000000f00 */
[----:B------:R-:W-:Y:S01]  /*4f80*/  @P4 LOP3.LUT R43, R17, 0xffff, RZ, 0xc0, !PT ;  /* 0x0000ffff112b4812 */ /* 0x000fe200078ec0ff */
[----:B--2-4-:R-:W-:Y:S06]  /*4f90*/  @!P0 BRA `(.L_x_81) ;  /* 0x0000000000a48947 */ /* 0x014fec0003800000 */
[----:B------:R-:W-:Y:S01]  /*4fa0*/  IMAD.HI.U32 R0, R90, R39, RZ ;  /* 0x000000275a007227 */ /* 0x000fe200078e00ff */
[----:B------:R-:W-:Y:S02]  /*4fb0*/  ISETP.NE.AND P0, PT, R38, 0x1, PT ;  /* 0x000000012600780c */ /* 0x000fe40003f05270 */
[----:B------:R-:W-:Y:S01]  /*4fc0*/  ISETP.NE.AND P2, PT, R40, 0x1, PT ;  /* 0x000000012800780c */ /* 0x000fe20003f45270 */
[----:B------:R-:W-:Y:S01]  /*4fd0*/  IMAD.HI.U32 R4, R91, R84, RZ ;  /* 0x000000545b047227 */ /* 0x000fe200078e00ff */
[----:B------:R-:W-:Y:S02]  /*4fe0*/  SHF.R.U32.HI R0, RZ, R89, R0 ;  /* 0x00000059ff007219 */ /* 0x000fe40000011600 */
[----:B------:R-:W-:Y:S01]  /*4ff0*/  ISETP.NE.AND P3, PT, R42, 0x1, PT ;  /* 0x000000012a00780c */ /* 0x000fe20003f65270 */
[----:B------:R-:W-:Y:S01]  /*5000*/  IMAD.HI.U32 R6, R43, R39, RZ ;  /* 0x000000272b067227 */ /* 0x000fe200078e00ff */
[-C--:B------:R-:W-:Y:S02]  /*5010*/  SHF.R.U32.HI R4, RZ, R85.reuse, R4 ;  /* 0x00000055ff047219 */ /* 0x080fe40000011604 */
[----:B------:R-:W-:Y:S01]  /*5020*/  SEL R0, R90, R0, !P0 ;  /* 0x000000005a007207 */ /* 0x000fe20004000000 */
[----:B------:R-:W-:Y:S01]  /*5030*/  IMAD.HI.U32 R5, R44, R84, RZ ;  /* 0x000000542c057227 */ /* 0x000fe200078e00ff */
[----:B------:R-:W-:Y:S03]  /*5040*/  SEL R4, R91, R4, !P3 ;  /* 0x000000045b047207 */ /* 0x000fe60005800000 */
[-C--:B------:R-:W-:Y:S01]  /*5050*/  IMAD.HI.U32 R3, R0, R36.reuse, RZ ;  /* 0x0000002400037227 */ /* 0x080fe200078e00ff */
[----:B------:R-:W-:Y:S03]  /*5060*/  SHF.R.U32.HI R5, RZ, R85, R5 ;  /* 0x00000055ff057219 */ /* 0x000fe60000011605 */
[----:B------:R-:W-:Y:S01]  /*5070*/  IMAD.HI.U32 R2, R4, R36, RZ ;  /* 0x0000002404027227 */ /* 0x000fe200078e00ff */
[----:B------:R-:W-:Y:S02]  /*5080*/  @P2 SHF.R.U32.HI R0, RZ, R37, R3 ;  /* 0x00000025ff002219 */ /* 0x000fe40000011603 */
[----:B------:R-:W-:Y:S02]  /*5090*/  SHF.R.U32.HI R3, RZ, R89, R6 ;  /* 0x00000059ff037219 */ /* 0x000fe40000011606 */
[----:B------:R-:W-:Y:S01]  /*50a0*/  @P2 SHF.R.U32.HI R4, RZ, R37, R2 ;  /* 0x00000025ff042219 */ /* 0x000fe20000011602 */
[----:B------:R-:W-:Y:S01]  /*50b0*/  IMAD R0, R40, R0, RZ ;  /* 0x0000000028007224 */ /* 0x000fe200078e02ff */
[----:B------:R-:W-:Y:S02]  /*50c0*/  SEL R3, R43, R3, !P0 ;  /* 0x000000032b037207 */ /* 0x000fe40004000000 */
[----:B------:R-:W-:Y:S01]  /*50d0*/  SEL R2, R44, R5, !P3 ;  /* 0x000000052c027207 */ /* 0x000fe20005800000 */
[----:B------:R-:W-:Y:S01]  /*50e0*/  IMAD R5, R40, R4, RZ ;  /* 0x0000000428057224 */ /* 0x000fe200078e02ff */
[C---:B------:R-:W-:Y:S01]  /*50f0*/  ISETP.GE.AND P0, PT, R3.reuse, R0, PT ;  /* 0x000000000300720c */ /* 0x040fe20003f06270 */
[C---:B------:R-:W-:Y:S03]  /*5100*/  IMAD.HI.U32 R0, R3.reuse, R36, RZ ;  /* 0x0000002403007227 */ /* 0x040fe600078e00ff */
[C---:B------:R-:W-:Y:S02]  /*5110*/  ISETP.GE.OR P0, PT, R2.reuse, R5, P0 ;  /* 0x000000050200720c */ /* 0x040fe40000706670 */
[----:B------:R-:W-:Y:S04]  /*5120*/  SHF.R.U32.HI R0, RZ, R37, R0 ;  /* 0x00000025ff007219 */ /* 0x000fe80000011600 */
[C---:B------:R-:W-:Y:S05]  /*5130*/  SEL R6, R3.reuse, R0, !P2 ;  /* 0x0000000003067207 */ /* 0x040fea0005000000 */
        /* <DEDUP_REMOVED lines=14> */
[----:B------:R-:W-:Y:S07]  /*5220*/  IMAD R43, R3, R38, R43 ;  /* 0x00000026032b7224 */ /* 0x000fee00078e022b */
.L_x_81:
[----:B-1----:R-:W-:Y:S01]  /*5230*/  @!P1 ISETP.NE.AND P0, PT, R8, 0x1, PT ;  /* 0x000000010800980c */ /* 0x002fe20003f05270 */
[----:B------:R-:W-:Y:S01]  /*5240*/  @!P1 IMAD.HI.U32 R0, R44, R10, RZ ;  /* 0x0000000a2c009227 */ /* 0x000fe200078e00ff */
[----:B------:R-:W-:Y:S01]  /*5250*/  @!P1 ISETP.NE.AND P2, PT, R7, 0x1, PT ;  /* 0x000000010700980c */ /* 0x000fe20003f45270 */
[----:B------:R-:W-:Y:S01]  /*5260*/  ULOP3.LUT UP0, URZ, UR52, 0x1b0, URZ, 0xc0, !UPT ;  /* 0x000001b034ff7892 */ /* 0x000fe2000f80c0ff */
[----:B------:R-:W-:Y:S01]  /*5270*/  R2UR UR42, R15 ;  /* 0x000000000f2a72ca */ /* 0x000fe200000e0000 */
[----:B------:R-:W-:Y:S01]  /*5280*/  @!P1 IMAD.HI.U32 R2, R43, R9, RZ ;  /* 0x000000092b029227 */ /* 0x000fe200078e00ff */
[----:B------:R-:W-:Y:S02]  /*5290*/  @!P1 SHF.R.U32.HI R0, RZ, R11, R0 ;  /* 0x0000000bff009219 */ /* 0x000fe40000011600 */
[----:B------:R-:W-:Y:S01]  /*52a0*/  R2UR UR41, R14 ;  /* 0x000000000e2972ca */ /* 0x000fe200000e0000 */
[----:B------:R-:W-:Y:S01]  /*52b0*/  VIADD R103, R103, 0x1 ;  /* 0x0000000167677836 */ /* 0x000fe20000000000 */
[----:B------:R-:W-:Y:S02]  /*52c0*/  @!P1 SHF.R.U32.HI R2, RZ, R12, R2 ;  /* 0x0000000cff029219 */ /* 0x000fe40000011602 */
[----:B------:R-:W-:Y:S02]  /*52d0*/  @!P1 SEL R3, R44, R0, !P2 ;  /* 0x000000002c039207 */ /* 0x000fe40005000000 */
[----:B------:R-:W-:Y:S02]  /*52e0*/  @!P1 SEL R2, R43, R2, !P0 ;  /* 0x000000022b029207 */ /* 0x000fe40004000000 */
[----:B------:R-:W-:Y:S01]  /*52f0*/  @P4 SHF.R.U32.HI R95, RZ, 0x10, R17 ;  /* 0x00000010ff5f4819 */ /* 0x000fe20000011611 */
[----:B------:R-:W-:Y:S02]  /*5300*/  USHF.L.U32 UR42, UR42, 0x7, URZ ;  /* 0x000000072a2a7899 */ /* 0x000fe400080006ff */
[----:B------:R-:W-:Y:S02]  /*5310*/  @!P1 IMAD.IADD R0, R2, 0x1, -R3 ;  /* 0x0000000102009824 */ /* 0x000fe400078e0a03 */
[----:B------:R-:W-:Y:S01]  /*5320*/  @!P1 IMAD.IADD R2, R3, 0x1, -R2 ;  /* 0x0000000103029824 */ /* 0x000fe200078e0a02 */
[----:B------:R-:W-:Y:S01]  /*5330*/  USHF.L.U32 UR41, UR41, 0x6, URZ ;  /* 0x0000000629297899 */ /* 0x000fe200080006ff */
[----:B------:R-:W-:Y:S02]  /*5340*/  @!P1 IMAD R44, R0, R7, R44 ;  /* 0x00000007002c9224 */ /* 0x000fe400078e022c */
[----:B------:R-:W-:Y:S01]  /*5350*/  @!P1 IMAD R43, R2, R8, R43 ;  /* 0x00000008022b9224 */ /* 0x000fe200078e022b */
[----:B------:R-:W-:Y:S08]  /*5360*/  BRA.U !UP0, `(.L_x_82) ;  /* 0x00000001087c7547 */ /* 0x000ff0000b800000 */
[----:B------:R-:W1:Y:S01]  /*5370*/  LDCU.64 UR8, c[0x4][0x80] ;  /* 0x01001000ff0877ac */ /* 0x000e620008000a00 */
[----:B------:R-:W-:Y:S01]  /*5380*/  MOV R2, 0x0 ;  /* 0x0000000000027802 */ /* 0x000fe20000000f00 */
[----:B------:R-:W-:Y:S02]  /*5390*/  HFMA2 R12, -RZ, RZ, 0, 5.9604644775390625e-08 ;  /* 0x00000001ff0c7431 */ /* 0x000fe400000001ff */
[----:B------:R-:W-:Y:S01]  /*53a0*/  IMAD.MOV.U32 R8, RZ, RZ, 0x70 ;  /* 0x00000070ff087424 */ /* 0x000fe200078e00ff */
[----:B------:R2:W3:Y:S01]  /*53b0*/  LDC.64 R14, c[0x4][R2] ;  /* 0x01000000020e7b82 */ /* 0x0004e20000000a00 */
[----:B------:R-:W4:Y:S01]  /*53c0*/  LDCU.64 UR6, c[0x4][0x88] ;  /* 0x01001100ff0677ac */ /* 0x000f220008000a00 */
[----:B------:R-:W-:Y:S01]  /*53d0*/  IMAD.MOV.U32 R13, RZ, RZ, RZ ;  /* 0x000000ffff0d7224 */ /* 0x000fe200078e00ff */
[----:B------:R-:W2:Y:S01]  /*53e0*/  LDCU.64 UR4, c[0x4][0x8] ;  /* 0x01000100ff0477ac */ /* 0x000ea20008000a00 */
[----:B-1----:R-:W-:Y:S01]  /*53f0*/  MOV R5, UR9 ;  /* 0x0000000900057c02 */ /* 0x002fe20008000f00 */
[----:B------:R-:W-:Y:S01]  /*5400*/  IMAD.U32 R4, RZ, RZ, UR8 ;  /* 0x00000008ff047e24 */ /* 0x000fe2000f8e00ff */
[----:B----4-:R-:W-:Y:S01]  /*5410*/  MOV R7, UR7 ;  /* 0x0000000700077c02 */ /* 0x010fe20008000f00 */
[----:B------:R-:W-:Y:S01]  /*5420*/  IMAD.U32 R6, RZ, RZ, UR6 ;  /* 0x00000006ff067e24 */ /* 0x000fe2000f8e00ff */
[----:B--2---:R-:W-:Y:S01]  /*5430*/  MOV R11, UR5 ;  /* 0x00000005000b7c02 */ /* 0x004fe20008000f00 */
[----:B------:R-:W-:Y:S02]  /*5440*/  IMAD.U32 R10, RZ, RZ, UR4 ;  /* 0x00000004ff0a7e24 */ /* 0x000fe4000f8e00ff */
[----:B------:R-:W-:Y:S07]  /*5450*/  LEPC R20, `(.L_x_83) ;  /* 0x000000001014794e */ /* 0x000fee0000000000 */
[----:B---3-5:R-:W-:Y:S05]  /*5460*/  CALL.ABS.NOINC R14 ;  /* 0x000000000e007343 */ /* 0x028fea0003c00000 */
.L_x_83:
[----:B------:R-:W1:Y:S01]  /*5470*/  LDCU.64 UR8, c[0x4][0x80] ;  /* 0x01001000ff0877ac */ /* 0x000e620008000a00 */
[----:B------:R-:W2:Y:S01]  /*5480*/  LDC.64 R2, c[0x4][R2] ;  /* 0x0100000002027b82 */ /* 0x000ea20000000a00 */
[----:B------:R-:W-:Y:S02]  /*5490*/  HFMA2 R12, -RZ, RZ, 0, 5.9604644775390625e-08 ;  /* 0x00000001ff0c7431 */ /* 0x000fe400000001ff */
[----:B------:R-:W-:Y:S02]  /*54a0*/  IMAD.MOV.U32 R8, RZ, RZ, 0x70 ;  /* 0x00000070ff087424 */ /* 0x000fe400078e00ff */
[----:B------:R-:W-:Y:S01]  /*54b0*/  IMAD.MOV.U32 R13, RZ, RZ, RZ ;  /* 0x000000ffff0d7224 */ /* 0x000fe200078e00ff */
[----:B------:R-:W3:Y:S01]  /*54c0*/  LDCU.64 UR6, c[0x4][0x88] ;  /* 0x01001100ff0677ac */ /* 0x000ee20008000a00 */
[----:B------:R-:W4:Y:S01]  /*54d0*/  LDCU.64 UR4, c[0x4][0x8] ;  /* 0x01000100ff0477ac */ /* 0x000f220008000a00 */
[----:B-1----:R-:W-:Y:S02]  /*54e0*/  MOV R4, UR8 ;  /* 0x0000000800047c02 */ /* 0x002fe40008000f00 */
[----:B------:R-:W-:Y:S02]  /*54f0*/  MOV R5, UR9 ;  /* 0x0000000900057c02 */ /* 0x000fe40008000f00 */
[----:B---3--:R-:W-:Y:S01]  /*5500*/  MOV R7, UR7 ;  /* 0x0000000700077c02 */ /* 0x008fe20008000f00 */
[----:B------:R-:W-:Y:S01]  /*5510*/  IMAD.U32 R6, RZ, RZ, UR6 ;  /* 0x00000006ff067e24 */ /* 0x000fe2000f8e00ff */
[----:B----4-:R-:W-:Y:S01]  /*5520*/  MOV R11, UR5 ;  /* 0x00000005000b7c02 */ /* 0x010fe20008000f00 */
[----:B------:R-:W-:Y:S02]  /*5530*/  IMAD.U32 R10, RZ, RZ, UR4 ;  /* 0x00000004ff0a7e24 */ /* 0x000fe4000f8e00ff */
[----:B------:R-:W-:Y:S07]  /*5540*/  LEPC R20, `(.L_x_82) ;  /* 0x000000001014794e */ /* 0x000fee0000000000 */
[----:B--2---:R-:W-:Y:S05]  /*5550*/  CALL.ABS.NOINC R2 ;  /* 0x0000000002007343 */ /* 0x004fea0003c00000 */
.L_x_82:
[----:B------:R-:W-:Y:S01]  /*5560*/  ISETP.NE.U32.AND P4, PT, R82, RZ, PT ;  /* 0x000000ff5200720c */ /* 0x000fe20003f85070 */
[----:B------:R-:W-:Y:S01]  /*5570*/  UISETP.NE.AND UP2, UPT, UR53, URZ, UPT ;  /* 0x000000ff3500728c */ /* 0x000fe2000bf45270 */
[----:B------:R-:W-:Y:S01]  /*5580*/  ISETP.NE.U32.AND P2, PT, RZ, UR38, PT ;  /* 0x00000026ff007c0c */ /* 0x000fe2000bf45070 */
[----:B------:R-:W-:Y:S01]  /*5590*/  UISETP.NE.U32.AND UP1, UPT, UR44, URZ, UPT ;  /* 0x000000ff2c00728c */ /* 0x000fe2000bf25070 */
[----:B------:R-:W-:Y:S01]  /*55a0*/  ISETP.NE.AND.EX P4, PT, R83, RZ, PT, P4 ;  /* 0x000000ff5300720c */ /* 0x000fe20003f85340 */
[----:B------:R-:W-:Y:S01]  /*55b0*/  UPLOP3.LUT UP0, UPT, UPT, UPT, UPT, 0x40, 0x4 ;  /* 0x000000000004789c */ /* 0x000fe20003f0e870 */
[----:B------:R-:W-:Y:S01]  /*55c0*/  ISETP.NE.AND.EX P2, PT, RZ, UR39, PT, P2 ;  /* 0x00000027ff007c0c */ /* 0x000fe2000bf45320 */
[----:B------:R-:W-:Y:S01]  /*55d0*/  UISETP.NE.AND.EX UP1, UPT, UR45, URZ, UPT, UP1 ;  /* 0x000000ff2d00728c */ /* 0x000fe2000bf25310 */
[----:B------:R-:W-:Y:S04]  /*55e0*/  PLOP3.LUT P1, PT, PT, PT, UP2, 0x80, 0x8 ;  /* 0x000000000008781c */ /* 0x000fe80003f2f028 */
[----:B------:R-:W-:Y:S06]  /*55f0*/  @UP2 UPLOP3.LUT UP0, UPT, UPT, UPT, UP1, 0x80, 0x8 ;  /* 0x000000000008289c */ /* 0x000fec0003f0f010 */
[----:B------:R-:W-:Y:S01]  /*5600*/  PLOP3.LUT P0, PT, PT, PT, UP0, 0x80, 0x8 ;  /* 0x000000000008781c */ /* 0x000fe20003f0f008 */
[----:B------:R-:W-:Y:S01]  /*5610*/  @!UPT UIADD3 URZ, UPT, UPT, URZ, URZ, URZ ;  /* 0x000000fffffff290 */ /* 0x000fe2000fffe0ff */
[----:B------:R-:W-:Y:S11]  /*5620*/  BRA.U !UP1, `(.L_x_84) ;  /* 0x0000000109387547 */ /* 0x000ff6000b800000 */
[----:B------:R-:W-:Y:S01]  /*5630*/  UISETP.NE.U32.AND UP0, UPT, UR38, URZ, UPT ;  /* 0x000000ff2600728c */ /* 0x000fe2000bf05070 */
[----:B------:R-:W-:Y:S02]  /*5640*/  HFMA2 R0, -RZ, RZ, 0, 5.9604644775390625e-08 ;  /* 0x00000001ff007431 */ /* 0x000fe400000001ff */
[----:B------:R-:W-:Y:S01]  /*5650*/  IMAD.MOV.U32 R88, RZ, RZ, 0x1 ;  /* 0x00000001ff587424 */ /* 0x000fe200078e00ff */
[----:B------:R-:W-:Y:S06]  /*5660*/  UISETP.NE.AND.EX UP0, UPT, UR39, URZ, UPT, UP0 ;  /* 0x000000ff2700728c */ /* 0x000fec000bf05300 */
[----:B------:R-:W-:Y:S05]  /*5670*/  PLOP3.LUT P3, PT, PT, PT, UP0, 0x80, 0x8 ;  /* 0x000000000008781c */ /* 0x000fea0003f6f008 */
[----:B------:R-:W1:Y:S01]  /*5680*/  @UP0 LDCU.64 UR6, c[0x0][0x888] ;  /* 0x00011100ff0607ac */ /* 0x000e620008000a00 */
[----:B------:R-:W-:Y:S07]  /*5690*/  @UP0 UIMAD UR4, UR36, UR44, URZ ;  /* 0x0000002c240402a4 */ /* 0x000fee000f8e02ff */
[----:B------:R-:W-:Y:S01]  /*56a0*/  @!P3 PRMT R88, R0, 0x7610, R88 ;  /* 0x000076100058b816 */ /* 0x000fe20000000058 */
[----:B-1----:R-:W-:Y:S03]  /*56b0*/  @UP0 UIMAD.WIDE UR6, UR4, 0x4, UR6 ;  /* 0x00000004040608a5 */ /* 0x002fe6000f8e0206 */
[----:B------:R-:W1:Y:S03]  /*56c0*/  @!UP0 LDCU UR4, c[0x0][0x880] ;  /* 0x00011000ff0487ac */ /* 0x000e660008000800 */
[----:B------:R-:W-:Y:S01]  /*56d0*/  IMAD.U32 R2, RZ, RZ, UR6 ;  /* 0x00000006ff027e24 */ /* 0x000fe2000f8e00ff */
[----:B------:R-:W-:Y:S05]  /*56e0*/  MOV R3, UR7 ;  /* 0x0000000700037c02 */ /* 0x000fea0008000f00 */
[----:B-----5:R2:W5:Y:S02]  /*56f0*/  @P3 LDG.E R49, desc[UR46][R2.64] ;  /* 0x0000002e02313981 */ /* 0x020564000c1e1900 */
[----:B-12---:R-:W-:Y:S02]  /*5700*/  @!P3 IMAD.U32 R49, RZ, RZ, UR4 ;  /* 0x00000004ff31be24 */ /* 0x006fe4000f8e00ff */
.L_x_84:
[----:B------:R-:W-:Y:S05]  /*5710*/  @!P4 BRA `(.L_x_85) ;  /* 0x000000000020c947 */ /* 0x000fea0003800000 */
[----:B------:R-:W-:Y:S04]  /*5720*/  ISETP.NE.U32.AND P3, PT, R80, RZ, PT ;  /* 0x000000ff5000720c */ /* 0x000fe80003f65070 */
[----:B------:R-:W-:Y:S11]  /*5730*/  ISETP.NE.AND.EX P3, PT, R81, RZ, PT, P3 ;  /* 0x000000ff5100720c */ /* 0x000ff60003f65330 */
[----:B------:R-:W-:Y:S02]  /*5740*/  @!UPT UIADD3 URZ, UPT, UPT, URZ, URZ, URZ ;  /* 0x000000fffffff290 */ /* 0x000fe4000fffe0ff */
[----:B------:R-:W1:Y:S01]  /*5750*/  @P3 LDC.64 R2, c[0x0][0x8a8] ;  /* 0x00022a00ff023b82 */ /* 0x000e620000000a00 */
[----:B------:R-:W-:Y:S04]  /*5760*/  @P3 IMAD R0, R82, UR36, RZ ;  /* 0x0000002452003c24 */ /* 0x000fe8000f8e02ff */
[----:B-1----:R-:W-:Y:S05]  /*5770*/  @P3 IMAD.WIDE R2, R0, 0x4, R2 ;  /* 0x0000000400023825 */ /* 0x002fea00078e0202 */
[----:B-----5:R1:W5:Y:S02]  /*5780*/  @P3 LDG.E R47, desc[UR46][R2.64] ;  /* 0x0000002e022f3981 */ /* 0x020364000c1e1900 */
[----:B-1----:R-:W2:Y:S02]  /*5790*/  @!P3 LDC R47, c[0x0][0x8a0] ;  /* 0x00022800ff2fbb82 */ /* 0x002ea40000000800 */
.L_x_85:
[----:B-----5:R-:W-:Y:S01]  /*57a0*/  FSETP.NEU.AND P3, PT, R49, RZ, PT ;  /* 0x000000ff3100720b */ /* 0x020fe20003f6d000 */
[----:B------:R-:W-:Y:S01]  /*57b0*/  ULOP3.LUT UR4, UR51, 0x1, URZ, 0x3c, !UPT ;  /* 0x0000000133047892 */ /* 0x000fe2000f8e3cff */
[----:B------:R-:W-:Y:S01]  /*57c0*/  SEL R4, RZ, 0xffffffff, P2 ;  /* 0xffffffffff047807 */ /* 0x000fe20001000000 */
[----:B------:R-:W-:Y:S01]  /*57d0*/  IMAD.U32 R72, RZ, RZ, UR56 ;  /* 0x00000038ff487e24 */ /* 0x000fe2000f8e00ff */
[----:B------:R-:W-:Y:S01]  /*57e0*/  @P1 LOP3.LUT P2, RZ, R88, 0xff, RZ, 0xc0, !PT ;  /* 0x000000ff58ff1812 */ /* 0x000fe2000784c0ff */
[----:B------:R-:W-:Y:S01]  /*57f0*/  IMAD.SHL.U32 R106, R94, 0x10, RZ ;  /* 0x000000105e6a7824 */ /* 0x000fe200078e00ff */
[----:B------:R-:W-:Y:S01]  /*5800*/  @P1 SEL R0, RZ, 0xffffffff, P3 ;  /* 0xffffffffff001807 */ /* 0x000fe20001800000 */
[----:B------:R-:W-:Y:S01]  /*5810*/  IMAD.U32 R107, RZ, RZ, UR4 ;  /* 0x00000004ff6b7e24 */ /* 0x000fe2000f8e00ff */
[----:B------:R-:W-:Y:S01]  /*5820*/  LEA R73, R45, UR48, 0x3 ;  /* 0x000000302d497c11 */ /* 0x000fe2000f8e18ff */
[----:B------:R-:W-:Y:S01]  /*5830*/  IMAD.SHL.U32 R72, R72, 0x2000, RZ ;  /* 0x0000200048487824 */ /* 0x000fe200078e00ff */
[----:B------:R-:W-:Y:S01]  /*5840*/  @P0 SEL R0, R4, R0, !P2 ;  /* 0x0000000004000207 */ /* 0x000fe20005000000 */
[----:B------:R-:W-:Y:S01]  /*5850*/  IMAD.SHL.U32 R105, R93, 0x10, RZ ;  /* 0x000000105d697824 */ /* 0x000fe200078e00ff */
[----:B------:R-:W-:Y:S01]  /*5860*/  PLOP3.LUT P2, PT, PT, PT, UP1, 0x80, 0x8 ;  /* 0x000000000008781c */ /* 0x000fe20003f4f018 */
[----:B------:R-:W-:Y:S01]  /*5870*/  IMAD.IADD R67, R99, 0x1, R72 ;  /* 0x0000000163437824 */ /* 0x000fe200078e0248 */
[----:B------:R-:W-:Y:S01]  /*5880*/  @P1 LOP3.LUT R0, R0, 0x1, RZ, 0xc0, !PT ;  /* 0x0000000100001812 */ /* 0x000fe200078ec0ff */
[----:B------:R-:W-:Y:S01]  /*5890*/  BSSY B1, `(.L_x_86) ;  /* 0x0000039000017945 */ /* 0x000fe20003800000 */
[----:B------:R-:W-:Y:S01]  /*58a0*/  LOP3.LUT P4, R102, R88, 0xff, RZ, 0xc0, !PT ;  /* 0x000000ff58667812 */ /* 0x000fe2000788c0ff */
[----:B------:R-:W-:Y:S01]  /*58b0*/  IMAD.IADD R66, R67, 0x1, R106 ;  /* 0x0000000143427824 */ /* 0x000fe200078e026a */
[----:B------:R-:W-:Y:S01]  /*58c0*/  ISETP.NE.U32.OR P5, PT, R0, 0x1, !P1 ;  /* 0x000000010000780c */ /* 0x000fe20004fa5470 */
[----:B------:R-:W-:Y:S01]  /*58d0*/  IMAD.U32 R0, RZ, RZ, UR56 ;  /* 0x00000038ff007e24 */ /* 0x000fe2000f8e00ff */
[----:B------:R-:W-:Y:S01]  /*58e0*/  SEL R3, RZ, 0xffffffff, P3 ;  /* 0xffffffffff037807 */ /* 0x000fe20001800000 */
[----:B------:R-:W-:Y:S01]  /*58f0*/  IMAD.MOV.U32 R75, RZ, RZ, 0x1 ;  /* 0x00000001ff4b7424 */ /* 0x000fe200078e00ff */
[----:B------:R-:W-:Y:S01]  /*5900*/  P2R R104, PR, RZ, 0x20 ;  /* 0x00000020ff687803 */ /* 0x000fe20000000000 */
[----:B------:R-:W-:Y:S01]  /*5910*/  IMAD R48, R45, 0x40, R46 ;  /* 0x000000402d307824 */ /* 0x000fe200078e022e */
[----:B------:R-:W-:Y:S01]  /*5920*/  LEA R0, R0, UR48, 0x3 ;  /* 0x0000003000007c11 */ /* 0x000fe2000f8e18ff */
[----:B------:R-:W-:Y:S01]  /*5930*/  IMAD.U32 R74, RZ, RZ, UR56 ;  /* 0x00000038ff4a7e24 */ /* 0x000fe2000f8e00ff */
[----:B------:R-:W-:Y:S02]  /*5940*/  @P2 SEL R3, R4, R3, !P4 ;  /* 0x0000000304032207 */ /* 0x000fe40006000000 */
[----:B------:R-:W-:Y:S02]  /*5950*/  CS2R R78, SRZ ;  /* 0x00000000004e7805 */ /* 0x000fe4000001ff00 */
[----:B------:R-:W-:Y:S02]  /*5960*/  CS2R R76, SRZ ;  /* 0x00000000004c7805 */ /* 0x000fe4000001ff00 */
[----:B------:R-:W-:Y:S02]  /*5970*/  CS2R R70, SRZ ;  /* 0x0000000000467805 */ /* 0x000fe4000001ff00 */
[----:B------:R-:W-:Y:S02]  /*5980*/  LOP3.LUT R3, R3, 0x1, RZ, 0xc0, !PT ;  /* 0x0000000103037812 */ /* 0x000fe400078ec0ff */
[----:B------:R-:W-:Y:S02]  /*5990*/  CS2R R68, SRZ ;  /* 0x0000000000447805 */ /* 0x000fe4000001ff00 */
[----:B------:R-:W-:Y:S02]  /*59a0*/  @P5 SHF.L.U32 R2, R107, 0x1f, RZ ;  /* 0x0000001f6b025819 */ /* 0x000fe400000006ff */
[----:B------:R-:W-:Y:S02]  /*59b0*/  CS2R R62, SRZ ;  /* 0x00000000003e7805 */ /* 0x000fe4000001ff00 */
[----:B------:R-:W-:Y:S02]  /*59c0*/  ISETP.NE.U32.AND P2, PT, R3, 0x1, PT ;  /* 0x000000010300780c */ /* 0x000fe40003f45070 */
[----:B------:R-:W-:Y:S01]  /*59d0*/  CS2R R60, SRZ ;  /* 0x00000000003c7805 */ /* 0x000fe2000001ff00 */
[----:B------:R1:W3:Y:S01]  /*59e0*/  @P5 SYNCS.PHASECHK.TRANS64.TRYWAIT P1, [R0+URZ+0x40], R2 ;  /* 0x00004002000055a7 */ /* 0x0002e200080211ff */
[----:B------:R-:W-:Y:S02]  /*59f0*/  CS2R R58, SRZ ;  /* 0x00000000003a7805 */ /* 0x000fe4000001ff00 */
[----:B------:R-:W-:Y:S02]  /*5a00*/  P2R R108, PR, RZ, 0x4 ;  /* 0x00000004ff6c7803 */ /* 0x000fe40000000000 */
[----:B------:R-:W-:Y:S01]  /*5a10*/  CS2R R56, SRZ ;  /* 0x0000000000387805 */ /* 0x000fe2000001ff00 */
[----:B------:R-:W-:Y:S02]  /*5a20*/  IMAD.IADD R65, R67, 0x1, R105 ;  /* 0x0000000143417824 */ /* 0x000fe400078e0269 */
[----:B------:R-:W-:Y:S01]  /*5a30*/  IMAD.IADD R64, R98, 0x1, R66 ;  /* 0x0000000162407824 */ /* 0x000fe200078e0242 */
[----:B-1----:R-:W-:Y:S04]  /*5a40*/  SHF.L.U32 R2, R97, 0x1f, RZ ;  /* 0x0000001f61027819 */ /* 0x002fe800000006ff */
[----:B------:R1:W4:Y:S01]  /*5a50*/  SYNCS.PHASECHK.TRANS64.TRYWAIT P0, [R73+URZ+0xa0], R2 ;  /* 0x0000a002490075a7 */ /* 0x00032200080011ff */
[----:B---3--:R-:W-:Y:S01]  /*5a60*/  @P5 SEL R75, RZ, 0x1, !P1 ;  /* 0x00000001ff4b5807 */ /* 0x008fe20004800000 */
[----:B-1----:R-:W-:Y:S06]  /*5a70*/  @!P5 BRA `(.L_x_87) ;  /* 0x000000000068d947 */ /* 0x002fec0003800000 */
[----:B------:R-:W-:Y:S01]  /*5a80*/  ISETP.NE.AND P1, PT, R75, RZ, PT ;  /* 0x000000ff4b00720c */ /* 0x000fe20003f25270 */
[----:B------:R-:W-:Y:S01]  /*5a90*/  BSSY B0, `(.L_x_88) ;  /* 0x000000d000007945 */ /* 0x000fe20003800000 */
[----:B------:R-:W-:Y:S02]  /*5aa0*/  CS2R R58, SRZ ;  /* 0x00000000003a7805 */ /* 0x000fe4000001ff00 */
[----:B------:R-:W-:Y:S02]  /*5ab0*/  CS2R R56, SRZ ;  /* 0x0000000000387805 */ /* 0x000fe4000001ff00 */
[----:B------:R-:W-:Y:S02]  /*5ac0*/  CS2R R62, SRZ ;  /* 0x00000000003e7805 */ /* 0x000fe4000001ff00 */
[----:B------:R-:W-:Y:S02]  /*5ad0*/  CS2R R60, SRZ ;  /* 0x00000000003c7805 */ /* 0x000fe4000001ff00 */
[----:B------:R-:W-:Y:S02]  /*5ae0*/  CS2R R70, SRZ ;  /* 0x0000000000467805 */ /* 0x000fe4000001ff00 */
[----:B------:R-:W-:Y:S02]  /*5af0*/  CS2R R68, SRZ ;  /* 0x0000000000447805 */ /* 0x000fe4000001ff00 */
[----:B------:R-:W-:Y:S02]  /*5b00*/  CS2R R78, SRZ ;  /* 0x00000000004e7805 */ /* 0x000fe4000001ff00 */
[----:B------:R-:W-:Y:S01]  /*5b10*/  CS2R R76, SRZ ;  /* 0x00000000004c7805 */ /* 0x000fe2000001ff00 */
[----:B------:R-:W-:Y:S06]  /*5b20*/  @P1 BRA `(.L_x_89) ;  /* 0x00000000000c1947 */ /* 0x000fec0003800000 */
[----:B------:R-:W-:Y:S04]  /*5b30*/  SHF.L.U32 R3, R107, 0x1f, RZ ;  /* 0x0000001f6b037819 */ /* 0x000fe800000006ff */
[----:B------:R-:W1:Y:S02]  /*5b40*/  SYNCS.PHASECHK.TRANS64.TRYWAIT P1, [R0+URZ+0x40], R3 ;  /* 0x00004003000075a7 */ /* 0x000e6400080211ff */
[----:B-1----:R-:W-:Y:S05]  /*5b50*/  @!P1 BRA `(.L_x_90) ;  /* 0x0000002400489947 */ /* 0x002fea0003800000 */
.L_x_89:
[----:B------:R-:W-:Y:S05]  /*5b60*/  BSYNC B0 ;  /* 0x0000000000007941 */ /* 0x000fea0003800000 */
.L_x_88:
[----:B------:R-:W-:Y:S01]  /*5b70*/  ISETP.NE.AND P1, PT, R108, RZ, PT ;  /* 0x000000ff6c00720c */ /* 0x000fe20003f25270 */
[----:B------:R-:W-:Y:S04]  /*5b80*/  UIADD3 UR5, UPT, UPT, UR56, 0x1, URZ ;  /* 0x0000000138057890 */ /* 0x000fe8000fffe0ff */
[----:B------:R-:W-:Y:S04]  /*5b90*/  UISETP.NE.AND UP0, UPT, UR5, 0x3, UPT ;  /* 0x000000030500788c */ /* 0x000fe8000bf05270 */
[----:B------:R-:W-:Y:S02]  /*5ba0*/  USEL UR4, URZ, 0x1, UP0 ;  /* 0x00000001ff047887 */ /* 0x000fe40008000000 */
[----:B------:R-:W-:Y:S02]  /*5bb0*/  USEL UR5, UR5, URZ, UP0 ;  /* 0x000000ff05057287 */ /* 0x000fe40008000000 */
[----:B------:R3:W1:Y:S02]  /*5bc0*/  @P1 LDS.128 R56, [R67] ;  /* 0x0000000043381984 */ /* 0x0006640000000c00 */
[----:B------:R-:W-:Y:S02]  /*5bd0*/  LOP3.LUT R107, R107, UR4, RZ, 0x3c, !PT ;  /* 0x000000046b6b7c12 */ /* 0x000fe4000f8e3cff */
[----:B------:R3:W1:Y:S01]  /*5be0*/  @P1 LDS.128 R60, [R66+0x10] ;  /* 0x00001000423c1984 */ /* 0x0006620000000c00 */
[----:B------:R-:W-:Y:S03]  /*5bf0*/  IMAD.U32 R74, RZ, RZ, UR5 ;  /* 0x00000005ff4a7e24 */ /* 0x000fe6000f8e00ff */
[----:B------:R3:W1:Y:S04]  /*5c00*/  @P1 LDS.128 R68, [R65+0x20] ;  /* 0x0000200041441984 */ /* 0x0006680000000c00 */
[----:B------:R3:W1:Y:S02]  /*5c10*/  @P1 LDS.128 R76, [R64+0x10] ;  /* 0x00001000404c1984 */ /* 0x0006640000000c00 */
.L_x_87:
[----:B------:R-:W-:Y:S05]  /*5c20*/  BSYNC B1 ;  /* 0x0000000000017941 */ /* 0x000fea0003800000 */
.L_x_86:
[----:B-1----:R-:W-:Y:S04]  /*5c30*/  SHF.R.U32.HI R0, RZ, 0x15, R48 ;  /* 0x00000015ff007819 */ /* 0x002fe80000011630 */
[----:B------:R-:W-:Y:S01]  /*5c40*/  LOP3.LUT P1, RZ, R0, 0x3, R92, 0x48, !PT ;  /* 0x0000000300ff7812 */ /* 0x000fe2000782485c */
[----:B------:R-:W-:Y:S01]  /*5c50*/  @!UPT UIADD3 URZ, UPT, UPT, URZ, URZ, URZ ;  /* 0x000000fffffff290 */ /* 0x000fe2000fffe0ff */
[----:B----4-:R-:W-:Y:S11]  /*5c60*/  @P0 BRA `(.L_x_91) ;  /* 0x0000000000080947 */ /* 0x010ff60003800000 */
[----:B------:R-:W1:Y:S02]  /*5c70*/  SYNCS.PHASECHK.TRANS64.TRYWAIT P0, [R73+URZ+0xa0], R2 ;  /* 0x0000a002490075a7 */ /* 0x000e6400080011ff */
[----:B-1----:R-:W-:Y:S05]  /*5c80*/  @!P0 BRA `(.L_x_92) ;  /* 0x0000002400108947 */ /* 0x002fea0003800000 */
.L_x_91:
[----:B------:R-:W-:Y:S05]  /*5c90*/  @!P1 BRA `(.L_x_93) ;  /* 0x0000000000409947 */ /* 0x000fea0003800000 */
[----:B------:R-:W4:Y:S01]  /*5ca0*/  LDCU.64 UR8, c[0x4][0x70] ;  /* 0x01000e00ff0877ac */ /* 0x000f220008000a00 */
[----:B------:R-:W-:Y:S01]  /*5cb0*/  MOV R3, 0x0 ;  /* 0x0000000000037802 */ /* 0x000fe20000000f00 */
[----:B------:R-:W-:Y:S02]  /*5cc0*/  HFMA2 R12, -RZ, RZ, 0, 5.9604644775390625e-08 ;  /* 0x00000001ff0c7431 */ /* 0x000fe400000001ff */
[----:B------:R-:W-:Y:S02]  /*5cd0*/  IMAD.MOV.U32 R8, RZ, RZ, 0x192 ;  /* 0x00000192ff087424 */ /* 0x000fe400078e00ff */
[----:B------:R-:W-:Y:S01]  /*5ce0*/  IMAD.MOV.U32 R13, RZ, RZ, RZ ;  /* 0x000000ffff0d7224 */ /* 0x000fe200078e00ff */
[----:B------:R-:W5:Y:S01]  /*5cf0*/  LDCU.64 UR6, c[0x4][0x78] ;  /* 0x01000f00ff0677ac */ /* 0x000f620008000a00 */
[----:B-1----:R-:W1:Y:S01]  /*5d00*/  LDC.64 R2, c[0x4][R3] ;  /* 0x0100000003027b82 */ /* 0x002e620000000a00 */
[----:B------:R-:W2:Y:S01]  /*5d10*/  LDCU.64 UR4, c[0x4][0x10] ;  /* 0x01000200ff0477ac */ /* 0x000ea20008000a00 */
[----:B----4-:R-:W-:Y:S01]  /*5d20*/  MOV R5, UR9 ;  /* 0x0000000900057c02 */ /* 0x010fe20008000f00 */
[----:B------:R-:W-:Y:S01]  /*5d30*/  IMAD.U32 R4, RZ, RZ, UR8 ;  /* 0x00000008ff047e24 */ /* 0x000fe2000f8e00ff */
[----:B-----5:R-:W-:Y:S01]  /*5d40*/  MOV R7, UR7 ;  /* 0x0000000700077c02 */ /* 0x020fe20008000f00 */
[----:B------:R-:W-:Y:S01]  /*5d50*/  IMAD.U32 R6, RZ, RZ, UR6 ;  /* 0x00000006ff067e24 */ /* 0x000fe2000f8e00ff */
[----:B--2---:R-:W-:Y:S01]  /*5d60*/  MOV R11, UR5 ;  /* 0x00000005000b7c02 */ /* 0x004fe20008000f00 */
[----:B------:R-:W-:Y:S02]  /*5d70*/  IMAD.U32 R10, RZ, RZ, UR4 ;  /* 0x00000004ff0a7e24 */ /* 0x000fe4000f8e00ff */
[----:B------:R-:W-:Y:S07]  /*5d80*/  LEPC R20, `(.L_x_93) ;  /* 0x000000001014794e */ /* 0x000fee0000000000 */
[----:B-1-3--:R-:W-:Y:S05]  /*5d90*/  CALL.ABS.NOINC R2 ;  /* 0x0000000002007343 */ /* 0x00afea0003c00000 */
.L_x_93:
[----:B------:R-:W-:Y:S05]  /*5da0*/  WARPSYNC.ALL ;  /* 0x0000000000007948 */ /* 0x000fea0003800000 */
[----:B------:R-:W-:Y:S01]  /*5db0*/  R2UR UR4, R48 ;  /* 0x00000000300472ca */ /* 0x000fe200000e0000 */
[--C-:B------:R-:W-:Y:S01]  /*5dc0*/  HADD2.F32 R50, -RZ, R56.reuse.H0_H0 ;  /* 0x20000038ff327230 */ /* 0x100fe20000004100 */
[----:B------:R-:W-:Y:S01]  /*5dd0*/  ISETP.NE.AND P0, PT, R100, RZ, PT ;  /* 0x000000ff6400720c */ /* 0x000fe20003f05270 */
[----:B------:R-:W-:Y:S01]  /*5de0*/  HADD2.F32 R51, -RZ, R56.H1_H1 ;  /* 0x30000038ff337230 */ /* 0x000fe20000004100 */
[----:B------:R-:W-:Y:S01]  /*5df0*/  BSSY.RECONVERGENT B0, `(.L_x_94) ;  /* 0x0000083000007945 */ /* 0x000fe20003800200 */
[--C-:B------:R-:W-:Y:S08]  /*5e00*/  HADD2.F32 R52, -RZ, R57.reuse.H0_H0 ;  /* 0x20000039ff347230 */ /* 0x100ff00000004100 */
[----:B------:R-:W2:Y:S02]  /*5e10*/  LDTM.x32 R4, tmem[UR4] ;  /* 0x00000004000479ee */ /* 0x000ea400082c0000 */
[C---:B--2---:R-:W-:Y:S01]  /*5e20*/  FMUL R0, R47.reuse, R4 ;  /* 0x000000042f007220 */ /* 0x044fe20000400000 */
[C---:B-1----:R-:W-:Y:S01]  /*5e30*/  FMUL R2, R47.reuse, R5 ;  /* 0x000000052f027220 */ /* 0x042fe20000400000 */
[C---:B------:R-:W-:Y:S01]  /*5e40*/  FMUL R4, R47.reuse, R8 ;  /* 0x000000082f047220 */ /* 0x040fe20000400000 */
[----:B------:R-:W-:Y:S01]  /*5e50*/  FMUL R3, R47, R6 ;  /* 0x000000062f037220 */ /* 0x000fe20000400000 */
[C---:B------:R-:W-:Y:S01]  /*5e60*/  FFMA R0, R49.reuse, R50, R0 ;  /* 0x0000003231007223 */ /* 0x040fe20000000000 */
[----:B------:R-:W-:Y:S01]  /*5e70*/  FFMA R2, R49, R51, R2 ;  /* 0x0000003331027223 */ /* 0x000fe20000000002 */
[C---:B------:R-:W-:Y:S01]  /*5e80*/  FMUL R5, R47.reuse, R9 ;  /* 0x000000092f057220 */ /* 0x040fe20000400000 */
        /* <DEDUP_REMOVED lines=16> */
[----:B------:R-:W-:Y:S02]  /*5f90*/  HADD2.F32 R32, -RZ, R57.H1_H1 ;  /* 0x30000039ff207230 */ /* 0x000fe40000004100 */
[C---:B------:R-:W-:Y:S01]  /*5fa0*/  FMUL R26, R47.reuse, R30 ;  /* 0x0000001e2f1a7220 */ /* 0x040fe20000400000 */
[----:B------:R-:W-:Y:S01]  /*5fb0*/  FMUL R29, R47, R33 ;  /* 0x000000212f1d7220 */ /* 0x000fe20000400000 */
[--C-:B------:R-:W-:Y:S02]  /*5fc0*/  HADD2.F32 R33, -RZ, R58.reuse.H0_H0 ;  /* 0x2000003aff217230 */ /* 0x100fe40000004100 */
[----:B------:R-:W-:Y:S01]  /*5fd0*/  FFMA R3, R49, R52, R3 ;  /* 0x0000003431037223 */ /* 0x000fe20000000003 */
[C---:B------:R-:W-:Y:S01]  /*5fe0*/  FMUL R7, R47.reuse, R7 ;  /* 0x000000072f077220 */ /* 0x040fe20000400000 */
[----:B------:R-:W-:Y:S01]  /*5ff0*/  FMUL R30, R47, R34 ;  /* 0x000000222f1e7220 */ /* 0x000fe20000400000 */
[----:B------:R-:W-:Y:S01]  /*6000*/  HADD2.F32 R34, -RZ, R58.H1_H1 ;  /* 0x3000003aff227230 */ /* 0x000fe20000004100 */
[----:B------:R-:W-:Y:S01]  /*6010*/  F2FP.F16.F32.PACK_AB R52, R2, R0 ;  /* 0x000000000234723e */ /* 0x000fe200000000ff */
[--C-:B------:R-:W-:Y:S02]  /*6020*/  HADD2.F32 R0, -RZ, R59.reuse.H0_H0 ;  /* 0x2000003bff007230 */ /* 0x100fe40000004100 */
[C---:B------:R-:W-:Y:S01]  /*6030*/  FFMA R7, R49.reuse, R32, R7 ;  /* 0x0000002031077223 */ /* 0x040fe20000000007 */
[----:B------:R-:W-:Y:S02]  /*6040*/  HADD2.F32 R2, -RZ, R59.H1_H1 ;  /* 0x3000003bff027230 */ /* 0x000fe40000004100 */
[C---:B------:R-:W-:Y:S01]  /*6050*/  FFMA R4, R49.reuse, R33, R4 ;  /* 0x0000002131047223 */ /* 0x040fe20000000004 */
[C---:B------:R-:W-:Y:S01]  /*6060*/  FFMA R5, R49.reuse, R34, R5 ;  /* 0x0000002231057223 */ /* 0x040fe20000000005 */
[----:B------:R-:W-:Y:S01]  /*6070*/  FFMA R6, R49, R0, R6 ;  /* 0x0000000031067223 */ /* 0x000fe20000000006 */
[--C-:B------:R-:W-:Y:S02]  /*6080*/  HADD2.F32 R0, -RZ, R60.reuse.H0_H0 ;  /* 0x2000003cff007230 */ /* 0x100fe40000004100 */
[----:B------:R-:W-:Y:S01]  /*6090*/  FMUL R11, R47, R11 ;  /* 0x0000000b2f0b7220 */ /* 0x000fe20000400000 */
[----:B------:R-:W-:Y:S01]  /*60a0*/  F2FP.F16.F32.PACK_AB R53, R7, R3 ;  /* 0x000000030735723e */ /* 0x000fe200000000ff */
[--C-:B------:R-:W-:Y:S02]  /*60b0*/  HADD2.F32 R3, -RZ, R61.reuse.H0_H0 ;  /* 0x2000003dff037230 */ /* 0x100fe40000004100 */
[----:B------:R-:W-:Y:S01]  /*60c0*/  FMUL R15, R47, R15 ;  /* 0x0000000f2f0f7220 */ /* 0x000fe20000400000 */
[C---:B------:R-:W-:Y:S01]  /*60d0*/  FFMA R11, R49.reuse, R2, R11 ;  /* 0x00000002310b7223 */ /* 0x040fe2000000000b */
[----:B------:R-:W-:Y:S02]  /*60e0*/  HADD2.F32 R2, -RZ, R60.H1_H1 ;  /* 0x3000003cff027230 */ /* 0x000fe40000004100 */
[----:B------:R-:W-:Y:S01]  /*60f0*/  FFMA R8, R49, R0, R8 ;  /* 0x0000000031087223 */ /* 0x000fe20000000008 */
[----:B------:R-:W-:Y:S02]  /*6100*/  HADD2.F32 R0, -RZ, R61.H1_H1 ;  /* 0x3000003dff007230 */ /* 0x000fe40000004100 */
[C---:B------:R-:W-:Y:S01]  /*6110*/  FMUL R19, R47.reuse, R19 ;  /* 0x000000132f137220 */ /* 0x040fe20000400000 */
[----:B------:R-:W-:Y:S01]  /*6120*/  FMUL R23, R47, R23 ;  /* 0x000000172f177220 */ /* 0x000fe20000400000 */
[C---:B------:R-:W-:Y:S01]  /*6130*/  FFMA R9, R49.reuse, R2, R9 ;  /* 0x0000000231097223 */ /* 0x040fe20000000009 */
[C---:B------:R-:W-:Y:S01]  /*6140*/  FFMA R10, R49.reuse, R3, R10 ;  /* 0x00000003310a7223 */ /* 0x040fe2000000000a */
[----:B------:R-:W-:Y:S01]  /*6150*/  FFMA R15, R49, R0, R15 ;  /* 0x00000000310f7223 */ /* 0x000fe2000000000f */
[--C-:B------:R-:W-:Y:S02]  /*6160*/  HADD2.F32 R2, -RZ, R62.reuse.H0_H0 ;  /* 0x2000003eff027230 */ /* 0x100fe40000004100 */
[----:B------:R-:W-:Y:S01]  /*6170*/  FMUL R27, R47, R27 ;  /* 0x0000001b2f1b7220 */ /* 0x000fe20000400000 */
[----:B------:R-:W-:Y:S01]  /*6180*/  HADD2.F32 R0, -RZ, R62.H1_H1 ;  /* 0x3000003eff007230 */ /* 0x000fe20000004100 */
[----:B------:R-:W-:Y:S01]  /*6190*/  F2FP.F16.F32.PACK_AB R54, R5, R4 ;  /* 0x000000040536723e */ /* 0x000fe200000000ff */
[--C-:B------:R-:W-:Y:S02]  /*61a0*/  HADD2.F32 R3, -RZ, R63.reuse.H0_H0 ;  /* 0x2000003fff037230 */ /* 0x100fe40000004100 */
[C---:B------:R-:W-:Y:S01]  /*61b0*/  FFMA R12, R49.reuse, R2, R12 ;  /* 0x00000002310c7223 */ /* 0x040fe2000000000c */
[--C-:B------:R-:W-:Y:S02]  /*61c0*/  HADD2.F32 R2, -RZ, R68.reuse.H0_H0 ;  /* 0x20000044ff027230 */ /* 0x100fe40000004100 */
[C---:B------:R-:W-:Y:S01]  /*61d0*/  FFMA R13, R49.reuse, R0, R13 ;  /* 0x00000000310d7223 */ /* 0x040fe2000000000d */
[----:B------:R-:W-:Y:S02]  /*61e0*/  HADD2.F32 R0, -RZ, R63.H1_H1 ;  /* 0x3000003fff007230 */ /* 0x000fe40000004100 */
[----:B------:R-:W-:Y:S01]  /*61f0*/  FFMA R14, R49, R3, R14 ;  /* 0x00000003310e7223 */ /* 0x000fe2000000000e */
[----:B------:R-:W-:Y:S01]  /*6200*/  HADD2.F32 R3, -RZ, R68.H1_H1 ;  /* 0x30000044ff037230 */ /* 0x000fe20000004100 */
[----:B------:R-:W-:Y:S01]  /*6210*/  F2FP.F16.F32.PACK_AB R55, R11, R6 ;  /* 0x000000060b37723e */ /* 0x000fe200000000ff */
[----:B------:R-:W-:Y:S01]  /*6220*/  FMUL R31, R47, R31 ;  /* 0x0000001f2f1f7220 */ /* 0x000fe20000400000 */
[C---:B------:R-:W-:Y:S01]  /*6230*/  FFMA R19, R49.reuse, R0, R19 ;  /* 0x0000000031137223 */ /* 0x040fe20000000013 */
[--C-:B------:R-:W-:Y:S02]  /*6240*/  HADD2.F32 R0, -RZ, R69.reuse.H0_H0 ;  /* 0x20000045ff007230 */ /* 0x100fe40000004100 */
[C---:B------:R-:W-:Y:S01]  /*6250*/  FFMA R16, R49.reuse, R2, R16 ;  /* 0x0000000231107223 */ /* 0x040fe20000000010 */
[----:B------:R1:W-:Y:S01]  /*6260*/  STS.128 [R67], R52 ;  /* 0x0000003443007388 */ /* 0x0003e20000000c00 */
[C---:B------:R-:W-:Y:S01]  /*6270*/  FFMA R17, R49.reuse, R3, R17 ;  /* 0x0000000331117223 */ /* 0x040fe20000000011 */
[----:B------:R-:W-:Y:S02]  /*6280*/  HADD2.F32 R2, -RZ, R69.H1_H1 ;  /* 0x30000045ff027230 */ /* 0x000fe40000004100 */
[----:B------:R-:W-:Y:S01]  /*6290*/  FFMA R18, R49, R0, R18 ;  /* 0x0000000031127223 */ /* 0x000fe20000000012 */
[--C-:B------:R-:W-:Y:S01]  /*62a0*/  HADD2.F32 R0, -RZ, R70.reuse.H0_H0 ;  /* 0x20000046ff007230 */ /* 0x100fe20000004100 */
[----:B------:R-:W-:Y:S01]  /*62b0*/  F2FP.F16.F32.PACK_AB R8, R9, R8 ;  /* 0x000000080908723e */ /* 0x000fe200000000ff */
[--C-:B------:R-:W-:Y:S02]  /*62c0*/  HADD2.F32 R3, -RZ, R71.reuse.H0_H0 ;  /* 0x20000047ff037230 */ /* 0x100fe40000004100 */
[C---:B------:R-:W-:Y:S01]  /*62d0*/  FFMA R23, R49.reuse, R2, R23 ;  /* 0x0000000231177223 */ /* 0x040fe20000000017 */
[----:B------:R-:W-:Y:S02]  /*62e0*/  HADD2.F32 R2, -RZ, R70.H1_H1 ;  /* 0x30000046ff027230 */ /* 0x000fe40000004100 */
[----:B------:R-:W-:Y:S01]  /*62f0*/  FFMA R20, R49, R0, R20 ;  /* 0x0000000031147223 */ /* 0x000fe20000000014 */
[----:B------:R-:W-:Y:S01]  /*6300*/  HADD2.F32 R0, -RZ, R71.H1_H1 ;  /* 0x30000047ff007230 */ /* 0x000fe20000004100 */
[----:B------:R-:W-:Y:S01]  /*6310*/  F2FP.F16.F32.PACK_AB R9, R15, R10 ;  /* 0x0000000a0f09723e */ /* 0x000fe200000000ff */
[----:B------:R-:W-:Y:S02]  /*6320*/  HADD2.F32 R4, -RZ, R79.H0_H0 ;  /* 0x2000004fff047230 */ /* 0x000fe40000004100 */
[C---:B------:R-:W-:Y:S01]  /*6330*/  FFMA R21, R49.reuse, R2, R21 ;  /* 0x0000000231157223 */ /* 0x040fe20000000015 */
[C---:B------:R-:W-:Y:S01]  /*6340*/  FFMA R22, R49.reuse, R3, R22 ;  /* 0x0000000331167223 */ /* 0x040fe20000000016 */
[----:B------:R-:W-:Y:S01]  /*6350*/  FFMA R27, R49, R0, R27 ;  /* 0x00000000311b7223 */ /* 0x000fe2000000001b */
[--C-:B------:R-:W-:Y:S01]  /*6360*/  HADD2.F32 R2, -RZ, R76.reuse.H0_H0 ;  /* 0x2000004cff027230 */ /* 0x100fe20000004100 */
[----:B------:R-:W-:Y:S01]  /*6370*/  F2FP.F16.F32.PACK_AB R10, R13, R12 ;  /* 0x0000000c0d0a723e */ /* 0x000fe200000000ff */
[----:B------:R-:W-:Y:S01]  /*6380*/  HADD2.F32 R0, -RZ, R76.H1_H1 ;  /* 0x3000004cff007230 */ /* 0x000fe20000004100 */
[----:B------:R-:W-:Y:S01]  /*6390*/  F2FP.F16.F32.PACK_AB R11, R19, R14 ;  /* 0x0000000e130b723e */ /* 0x000fe200000000ff */
[--C-:B------:R-:W-:Y:S02]  /*63a0*/  HADD2.F32 R3, -RZ, R77.reuse.H0_H0 ;  /* 0x2000004dff037230 */ /* 0x100fe40000004100 */
[C---:B------:R-:W-:Y:S01]  /*63b0*/  FFMA R24, R49.reuse, R2, R24 ;  /* 0x0000000231187223 */ /* 0x040fe20000000018 */
[--C-:B------:R-:W-:Y:S02]  /*63c0*/  HADD2.F32 R2, -RZ, R78.reuse.H0_H0 ;  /* 0x2000004eff027230 */ /* 0x100fe40000004100 */
[C---:B------:R-:W-:Y:S01]  /*63d0*/  FFMA R25, R49.reuse, R0, R25 ;  /* 0x0000000031197223 */ /* 0x040fe20000000019 */
[----:B------:R1:W-:Y:S01]  /*63e0*/  STS.128 [R66+0x10], R8 ;  /* 0x0000100842007388 */ /* 0x0003e20000000c00 */
[----:B------:R-:W-:Y:S02]  /*63f0*/  HADD2.F32 R0, -RZ, R77.H1_H1 ;  /* 0x3000004dff007230 */ /* 0x000fe40000004100 */
[----:B------:R-:W-:Y:S01]  /*6400*/  FFMA R26, R49, R3, R26 ;  /* 0x00000003311a7223 */ /* 0x000fe2000000001a */
[----:B------:R-:W-:Y:S01]  /*6410*/  HADD2.F32 R3, -RZ, R78.H1_H1 ;  /* 0x3000004eff037230 */ /* 0x000fe20000004100 */
[----:B------:R-:W-:Y:S01]  /*6420*/  F2FP.F16.F32.PACK_AB R16, R17, R16 ;  /* 0x000000101110723e */ /* 0x000fe200000000ff */
[----:B------:R-:W-:Y:S01]  /*6430*/  HADD2.F32 R5, -RZ, R79.H1_H1 ;  /* 0x3000004fff057230 */ /* 0x000fe20000004100 */
[----:B------:R-:W-:Y:S01]  /*6440*/  F2FP.F16.F32.PACK_AB R17, R23, R18 ;  /* 0x000000121711723e */ /* 0x000fe200000000ff */
[----:B------:R-:W-:Y:S01]  /*6450*/  FFMA R31, R49, R0, R31 ;  /* 0x00000000311f7223 */ /* 0x000fe2000000001f */
[----:B------:R-:W-:Y:S01]  /*6460*/  FMUL R35, R47, R35 ;  /* 0x000000232f237220 */ /* 0x000fe20000400000 */
[----:B------:R-:W-:Y:S01]  /*6470*/  F2FP.F16.F32.PACK_AB R18, R21, R20 ;  /* 0x000000141512723e */ /* 0x000fe200000000ff */
[----:B------:R-:W-:Y:S01]  /*6480*/  FFMA R28, R49, R2, R28 ;  /* 0x00000002311c7223 */ /* 0x000fe2000000001c */
[----:B------:R-:W-:Y:S01]  /*6490*/  F2FP.F16.F32.PACK_AB R19, R27, R22 ;  /* 0x000000161b13723e */ /* 0x000fe200000000ff */
[C---:B------:R-:W-:Y:S01]  /*64a0*/  FFMA R29, R49.reuse, R3, R29 ;  /* 0x00000003311d7223 */ /* 0x040fe2000000001d */
[C---:B------:R-:W-:Y:S01]  /*64b0*/  FFMA R30, R49.reuse, R4, R30 ;  /* 0x00000004311e7223 */ /* 0x040fe2000000001e */
[----:B------:R-:W-:Y:S01]  /*64c0*/  FFMA R35, R49, R5, R35 ;  /* 0x0000000531237223 */ /* 0x000fe20000000023 */
[----:B------:R-:W-:Y:S01]  /*64d0*/  F2FP.F16.F32.PACK_AB R24, R25, R24 ;  /* 0x000000181918723e */ /* 0x000fe200000000ff */
[----:B------:R1:W-:Y:S01]  /*64e0*/  STS.128 [R65+0x20], R16 ;  /* 0x0000201041007388 */ /* 0x0003e20000000c00 */
[----:B------:R-:W-:Y:S02]  /*64f0*/  F2FP.F16.F32.PACK_AB R25, R31, R26 ;  /* 0x0000001a1f19723e */ /* 0x000fe400000000ff */
[----:B------:R-:W-:Y:S02]  /*6500*/  F2FP.F16.F32.PACK_AB R26, R29, R28 ;  /* 0x0000001c1d1a723e */ /* 0x000fe400000000ff */
[----:B------:R-:W-:Y:S05]  /*6510*/  F2FP.F16.F32.PACK_AB R27, R35, R30 ;  /* 0x0000001e231b723e */ /* 0x000fea00000000ff */
[----:B------:R1:W-:Y:S01]  /*6520*/  STS.128 [R64+0x10], R24 ;  /* 0x0000101840007388 */ /* 0x0003e20000000c00 */
[----:B------:R-:W-:Y:S01]  /*6530*/  @!PT LDS RZ, [RZ] ;  /* 0x00000000fffff984 */ /* 0x000fe20000000800 */
[----:B------:R-:W-:Y:S01]  /*6540*/  @!PT LDS RZ, [RZ] ;  /* 0x00000000fffff984 */ /* 0x000fe20000000800 */
[----:B------:R-:W-:Y:S01]  /*6550*/  @!PT LDS RZ, [RZ] ;  /* 0x00000000fffff984 */ /* 0x000fe20000000800 */
[----:B------:R-:W-:Y:S01]  /*6560*/  @!PT LDS RZ, [RZ] ;  /* 0x00000000fffff984 */ /* 0x000fe20000000800 */
[----:B------:R2:W-:Y:S07]  /*6570*/  MEMBAR.ALL.CTA ;  /* 0x0000000000007992 */ /* 0x0005ee0000008000 */
[----:B--2---:R-:W2:Y:S02]  /*6580*/  FENCE.VIEW.ASYNC.S ;  /* 0x00000000000073c6 */ /* 0x004ea40000000000 */
[----:B--2---:R-:W-:Y:S06]  /*6590*/  BAR.SYNC.DEFER_BLOCKING 0x1, 0x80 ;  /* 0x0042000000007b1d */ /* 0x004fec0000010000 */
[----:B------:R-:W-:Y:S05]  /*65a0*/  @P0 BRA `(.L_x_95) ;  /* 0x00000000001c0947 */ /* 0x000fea0003800000 */
[----:B------:R-:W-:Y:S01]  /*65b0*/  R2UR UR4, R72 ;  /* 0x00000000480472ca */ /* 0x000fe200000e0000 */
[----:B------:R-:W-:Y:S01]  /*65c0*/  UIADD3 UR6, UP0, UPT, UR54, 0x680, URZ ;  /* 0x0000068036067890 */ /* 0x000fe2000ff1e0ff */
[----:B------:R-:W-:Y:S03]  /*65d0*/  UMOV UR43, UR36 ;  /* 0x00000024002b7c82 */ /* 0x000fe60008000000 */
[----:B------:R-:W-:Y:S08]  /*65e0*/  UIADD3.X UR7, UPT, UPT, URZ, UR55, URZ, UP0, !UPT ;  /* 0x00000037ff077290 */ /* 0x000ff000087fe4ff */
[----:B------:R-:W-:Y:S09]  /*65f0*/  UIADD3 UR40, UPT, UPT, UR48, 0x200, UR4 ;  /* 0x0000020030287890 */ /* 0x000ff2000fffe004 */
[----:B------:R2:W-:Y:S02]  /*6600*/  UTMASTG.3D [UR40], [UR6] ;  /* 0x00000028060073b5 */ /* 0x0005e40008010000 */
[----:B--2---:R0:W-:Y:S02]  /*6610*/  UTMACMDFLUSH ;  /* 0x00000000000079b7 */ /* 0x0041e40000000000 */
.L_x_95:
[----:B------:R-:W-:Y:S05]  /*6620*/  BSYNC.RECONVERGENT B0 ;  /* 0x0000000000007941 */ /* 0x000fea0003800200 */
.L_x_94:
[----:B------:R-:W-:Y:S01]  /*6630*/  UIADD3 UR40, UPT, UPT, UR56, 0x1, URZ ;  /* 0x0000000138287890 */ /* 0x000fe2000fffe0ff */
[----:B------:R-:W-:Y:S03]  /*6640*/  BSSY.RECONVERGENT B0, `(.L_x_96) ;  /* 0x0000005000007945 */ /* 0x000fe60003800200 */
[----:B------:R-:W-:Y:S04]  /*6650*/  UISETP.NE.AND UP0, UPT, UR40, 0x3, UPT ;  /* 0x000000032800788c */ /* 0x000fe8000bf05270 */
[----:B------:R-:W-:Y:S01]  /*6660*/  USEL UR43, UR40, URZ, UP0 ;  /* 0x000000ff282b7287 */ /* 0x000fe20008000000 */
[----:B------:R-:W-:Y:S11]  /*6670*/  @P0 BRA `(.L_x_97) ;  /* 0x0000000000040947 */ /* 0x000ff60003800000 */
[----:B------:R-:W-:Y:S04]  /*6680*/  DEPBAR.LE SB0, 0x1 ;  /* 0x000080400000791a */ /* 0x000fe80000000000 */
.L_x_97:
[----:B------:R-:W-:Y:S05]  /*6690*/  BSYNC.RECONVERGENT B0 ;  /* 0x0000000000007941 */ /* 0x000fea0003800200 */
.L_x_96:
[----:B------:R-:W-:Y:S01]  /*66a0*/  BAR.SYNC.DEFER_BLOCKING 0x1, 0x80 ;  /* 0x0042000000007b1d */ /* 0x000fe20000010000 */
[----:B------:R-:W-:Y:S01]  /*66b0*/  ISETP.NE.AND P1, PT, R104, RZ, PT ;  /* 0x000000ff6800720c */ /* 0x000fe20003f25270 */
[----:B------:R-:W-:Y:S01]  /*66c0*/  UISETP.NE.AND UP0, UPT, UR50, URZ, UPT ;  /* 0x000000ff3200728c */ /* 0x000fe2000bf05270 */
[----:B------:R-:W-:Y:S11]  /*66d0*/  LEA R2, R74, UR48, 0x3 ;  /* 0x000000304a027c11 */ /* 0x000ff6000f8e18ff */
[----:B------:R-:W-:Y:S01]  /*66e0*/  @P1 SHF.L.U32 R3, R107, 0x1f, RZ ;  /* 0x0000001f6b031819 */ /* 0x000fe200000006ff */
[----:B------:R-:W-:Y:S06]  /*66f0*/  BRA.U !UP0, `(.L_x_98) ;  /* 0x0000000108247547 */ /* 0x000fec000b800000 */
[----:B------:R-:W-:Y:S01]  /*6700*/  IMAD.U32 R4, RZ, RZ, UR49 ;  /* 0x00000031ff047e24 */ /* 0x000fe2000f8e00ff */
[----:B------:R-:W-:Y:S01]  /*6710*/  MOV R0, UR37 ;  /* 0x0000002500007c02 */ /* 0x000fe20008000f00 */
[----:B------:R-:W-:Y:S03]  /*6720*/  UIADD3 UR49, UPT, UPT, UR49, 0x1, URZ ;  /* 0x0000000131317890 */ /* 0x000fe6000fffe0ff */
[----:B------:R-:W-:Y:S01]  /*6730*/  @P1 LEA R4, R4, UR48, 0x3 ;  /* 0x0000003004041c11 */ /* 0x000fe2000f8e18ff */
[----:B------:R-:W-:Y:S04]  /*6740*/  UISETP.NE.AND UP0, UPT, UR49, 0x3, UPT ;  /* 0x000000033100788c */ /* 0x000fe8000bf05270 */
[----:B------:R-:W-:Y:S01]  /*6750*/  @P1 VIADD R4, R4, 0x58 ;  /* 0x0000005804041836 */ /* 0x000fe20000000000 */
[----:B------:R-:W-:Y:S04]  /*6760*/  USEL UR49, UR49, URZ, UP0 ;  /* 0x000000ff31317287 */ /* 0x000fe80008000000 */
[----:B------:R-:W-:Y:S04]  /*6770*/  @P1 PRMT R0, R0, 0x654, R4 ;  /* 0x0000065400001816 */ /* 0x000fe80000000004 */
[----:B------:R2:W-:Y:S04]  /*6780*/  @P1 SYNCS.ARRIVE.TRANS64.RED.A1T0 RZ, [R0+URZ], RZ ;  /* 0x000000ff00ff19a7 */ /* 0x0005e800081004ff */
.L_x_98:
[----:B------:R-:W4:Y:S01]  /*6790*/  @P1 SYNCS.PHASECHK.TRANS64.TRYWAIT P0, [R2+URZ+0x40], R3 ;  /* 0x00004003020015a7 */ /* 0x000f2200080011ff */
[----:B------:R-:W-:Y:S01]  /*67a0*/  BSSY B1, `(.L_x_99) ;  /* 0x0000015000017945 */ /* 0x000fe20003800000 */
[----:B----4-:R-:W-:Y:S03]  /*67b0*/  @P1 SEL R75, RZ, 0x1, !P0 ;  /* 0x00000001ff4b1807 */ /* 0x010fe60004000000 */
[----:B------:R-:W-:Y:S05]  /*67c0*/  @!P1 BRA `(.L_x_100) ;  /* 0x0000000000489947 */ /* 0x000fea0003800000 */
[----:B------:R-:W-:Y:S01]  /*67d0*/  ISETP.NE.AND P1, PT, R108, RZ, PT ;  /* 0x000000ff6c00720c */ /* 0x000fe20003f25270 */
[----:B------:R-:W-:Y:S01]  /*67e0*/  BSSY B0, `(.L_x_101) ;  /* 0x000000a000007945 */ /* 0x000fe20003800000 */
[----:B------:R-:W-:Y:S11]  /*67f0*/  ISETP.NE.AND P0, PT, R75, RZ, PT ;  /* 0x000000ff4b00720c */ /* 0x000ff60003f05270 */
[----:B------:R-:W-:Y:S04]  /*6800*/  @P1 IMAD R74, R74, 0x2000, R99 ;  /* 0x000020004a4a1824 */ /* 0x000fe800078e0263 */
[----:B------:R-:W-:Y:S01]  /*6810*/  @P1 IMAD.IADD R4, R106, 0x1, R74 ;  /* 0x000000016a041824 */ /* 0x000fe200078e024a */
[----:B------:R-:W-:Y:S03]  /*6820*/  @P1 IADD3 R3, PT, PT, R105, R74, RZ ;  /* 0x0000004a69031210 */ /* 0x000fe60007ffe0ff */
[----:B--2---:R-:W-:Y:S01]  /*6830*/  @P1 IMAD.IADD R0, R98, 0x1, R4 ;  /* 0x0000000162001824 */ /* 0x004fe200078e0204 */
[----:B------:R-:W-:Y:S06]  /*6840*/  @P0 BRA `(.L_x_102) ;  /* 0x00000000000c0947 */ /* 0x000fec0003800000 */
[----:B------:R-:W-:Y:S04]  /*6850*/  SHF.L.U32 R107, R107, 0x1f, RZ ;  /* 0x0000001f6b6b7819 */ /* 0x000fe800000006ff */
[----:B------:R-:W2:Y:S02]  /*6860*/  SYNCS.PHASECHK.TRANS64.TRYWAIT P0, [R2+URZ+0x40], R107 ;  /* 0x0000406b020075a7 */ /* 0x000ea400080011ff */
[----:B--2---:R-:W-:Y:S05]  /*6870*/  @!P0 BRA `(.L_x_103) ;  /* 0x0000001800288947 */ /* 0x004fea0003800000 */
.L_x_102:
[----:B------:R-:W-:Y:S05]  /*6880*/  BSYNC B0 ;  /* 0x0000000000007941 */ /* 0x000fea0003800000 */
.L_x_101:
[----:B------:R-:W-:Y:S11]  /*6890*/  ISETP.NE.AND P0, PT, R108, RZ, PT ;  /* 0x000000ff6c00720c */ /* 0x000ff60003f05270 */
[----:B------:R-:W-:Y:S02]  /*68a0*/  @!UPT UIADD3 URZ, UPT, UPT, URZ, URZ, URZ ;  /* 0x000000fffffff290 */ /* 0x000fe4000fffe0ff */
[----:B------:R4:W1:Y:S04]  /*68b0*/  @P0 LDS.128 R56, [R74] ;  /* 0x000000004a380984 */ /* 0x0008680000000c00 */
[----:B------:R4:W1:Y:S04]  /*68c0*/  @P0 LDS.128 R68, [R3+0x20] ;  /* 0x0000200003440984 */ /* 0x0008680000000c00 */
[----:B------:R4:W1:Y:S04]  /*68d0*/  @P0 LDS.128 R60, [R4+0x10] ;  /* 0x00001000043c0984 */ /* 0x0008680000000c00 */
[----:B------:R4:W1:Y:S02]  /*68e0*/  @P0 LDS.128 R76, [R0+0x10] ;  /* 0x00001000004c0984 */ /* 0x0008640000000c00 */
.L_x_100:
[----:B------:R-:W-:Y:S05]  /*68f0*/  BSYNC B1 ;  /* 0x0000000000017941 */ /* 0x000fea0003800000 */
.L_x_99:
[----:B--2-4-:R-:W-:Y:S05]  /*6900*/  VIADD R0, R48, 0x20 ;  /* 0x0000002030007836 */ /* 0x014fea0000000000 */
[----:B------:R-:W-:Y:S04]  /*6910*/  SHF.R.U32.HI R0, RZ, 0x15, R0 ;  /* 0x00000015ff007819 */ /* 0x000fe80000011600 */
[----:B------:R-:W-:Y:S11]  /*6920*/  LOP3.LUT P0, RZ, R0, 0x3, R92, 0x48, !PT ;  /* 0x0000000300ff7812 */ /* 0x000ff6000780485c */
[----:B------:R-:W-:Y:S02]  /*6930*/  @!UPT UIADD3 URZ, UPT, UPT, URZ, URZ, URZ ;  /* 0x000000fffffff290 */ /* 0x000fe4000fffe0ff */
[----:B------:R-:W-:Y:S05]  /*6940*/  @!P0 BRA `(.L_x_104) ;  /* 0x0000000000408947 */ /* 0x000fea0003800000 */
[----:B------:R-:W2:Y:S01]  /*6950*/  LDCU.64 UR8, c[0x4][0x70] ;  /* 0x01000e00ff0877ac */ /* 0x000ea20008000a00 */
[----:B------:R-:W-:Y:S01]  /*6960*/  MOV R3, 0x0 ;  /* 0x0000000000037802 */ /* 0x000fe20000000f00 */
[----:B------:R-:W-:Y:S02]  /*6970*/  HFMA2 R12, -RZ, RZ, 0, 5.9604644775390625e-08 ;  /* 0x00000001ff0c7431 */ /* 0x000fe400000001ff */
[----:B-1----:R-:W-:Y:S02]  /*6980*/  IMAD.MOV.U32 R8, RZ, RZ, 0x192 ;  /* 0x00000192ff087424 */ /* 0x002fe400078e00ff */
[----:B------:R-:W-:Y:S01]  /*6990*/  IMAD.MOV.U32 R13, RZ, RZ, RZ ;  /* 0x000000ffff0d7224 */ /* 0x000fe200078e00ff */
[----:B------:R-:W1:Y:S01]  /*69a0*/  LDCU.64 UR6, c[0x4][0x78] ;  /* 0x01000f00ff0677ac */ /* 0x000e620008000a00 */
[----:B------:R-:W4:Y:S01]  /*69b0*/  LDC.64 R2, c[0x4][R3] ;  /* 0x0100000003027b82 */ /* 0x000f220000000a00 */
[----:B------:R-:W5:Y:S01]  /*69c0*/  LDCU.64 UR4, c[0x4][0x10] ;  /* 0x01000200ff0477ac */ /* 0x000f620008000a00 */
[----:B--2---:R-:W-:Y:S01]  /*69d0*/  MOV R5, UR9 ;  /* 0x0000000900057c02 */ /* 0x004fe20008000f00 */
[----:B------:R-:W-:Y:S01]  /*69e0*/  IMAD.U32 R4, RZ, RZ, UR8 ;  /* 0x00000008ff047e24 */ /* 0x000fe2000f8e00ff */
[----:B-1----:R-:W-:Y:S01]  /*69f0*/  MOV R7, UR7 ;  /* 0x0000000700077c02 */ /* 0x002fe20008000f00 */
[----:B------:R-:W-:Y:S01]  /*6a00*/  IMAD.U32 R6, RZ, RZ, UR6 ;  /* 0x00000006ff067e24 */ /* 0x000fe2000f8e00ff */
[----:B-----5:R-:W-:Y:S01]  /*6a10*/  MOV R11, UR5 ;  /* 0x00000005000b7c02 */ /* 0x020fe20008000f00 */
[----:B------:R-:W-:Y:S02]  /*6a20*/  IMAD.U32 R10, RZ, RZ, UR4 ;  /* 0x00000004ff0a7e24 */ /* 0x000fe4000f8e00ff */
[----:B------:R-:W-:Y:S07]  /*6a30*/  LEPC R20, `(.L_x_104) ;  /* 0x000000001014794e */ /* 0x000fee0000000000 */
[----:B---34-:R-:W-:Y:S05]  /*6a40*/  CALL.ABS.NOINC R2 ;  /* 0x0000000002007343 */ /* 0x018fea0003c00000 */
.L_x_104:
[----:B------:R-:W-:Y:S01]  /*6a50*/  ISETP.NE.AND P0, PT, R100, RZ, PT ;  /* 0x000000ff6400720c */ /* 0x000fe20003f05270 */
[----:B------:R-:W-:Y:S05]  /*6a60*/  WARPSYNC.ALL ;  /* 0x0000000000007948 */ /* 0x000fea0003800000 */
[----:B------:R-:W-:Y:S01]  /*6a70*/  R2UR UR4, R48 ;  /* 0x00000000300472ca */ /* 0x000fe200000e0000 */
[--C-:B-1----:R-:W-:Y:S01]  /*6a80*/  HADD2.F32 R0, -RZ, R56.reuse.H0_H0 ;  /* 0x20000038ff007230 */ /* 0x102fe20000004100 */
[----:B------:R-:W-:Y:S01]  /*6a90*/  R2UR UR5, R73 ;  /* 0x00000000490572ca */ /* 0x000fe200000e0000 */
[----:B------:R-:W-:Y:S01]  /*6aa0*/  HADD2.F32 R2, -RZ, R56.H1_H1 ;  /* 0x30000038ff027230 */ /* 0x000fe20000004100 */
[----:B------:R-:W-:Y:S01]  /*6ab0*/  USHF.L.U32 UR8, UR43, 0xd, URZ ;  /* 0x0000000d2b087899 */ /* 0x000fe200080006ff */
[--C-:B------:R-:W-:Y:S01]  /*6ac0*/  HADD2.F32 R3, -RZ, R57.reuse.H0_H0 ;  /* 0x20000039ff037230 */ /* 0x100fe20000004100 */
[----:B------:R-:W-:Y:S01]  /*6ad0*/  BSSY.RECONVERGENT B0, `(.L_x_105) ;  /* 0x000008b000007945 */ /* 0x000fe20003800200 */
[----:B------:R-:W-:Y:S02]  /*6ae0*/  HADD2.F32 R48, -RZ, R57.H1_H1 ;  /* 0x30000039ff307230 */ /* 0x000fe40000004100 */
[--C-:B------:R-:W-:Y:S02]  /*6af0*/  HADD2.F32 R50, -RZ, R58.reuse.H0_H0 ;  /* 0x2000003aff327230 */ /* 0x100fe40000004100 */
[----:B------:R-:W-:Y:S02]  /*6b00*/  HADD2.F32 R51, -RZ, R58.H1_H1 ;  /* 0x3000003aff337230 */ /* 0x000fe40000004100 */
[----:B------:R-:W1:Y:S01]  /*6b10*/  LDTM.x32 R4, tmem[UR4+0x20] ;  /* 0x00002004000479ee */ /* 0x000e6200082c0000 */
[----:B------:R-:W-:Y:S01]  /*6b20*/  NOP ;  /* 0x0000000000007918 */ /* 0x000fe20000000000 */
[----:B------:R-:W-:Y:S01]  /*6b30*/  UIADD3 UR5, UPT, UPT, UR5, 0xc0, URZ ;  /* 0x000000c005057890 */ /* 0x000fe2000fffe0ff */
[--C-:B------:R-:W-:Y:S02]  /*6b40*/  HADD2.F32 R52, -RZ, R59.reuse.H0_H0 ;  /* 0x2000003bff347230 */ /* 0x100fe40000004100 */
[----:B------:R-:W-:Y:S01]  /*6b50*/  HADD2.F32 R53, -RZ, R59.H1_H1 ;  /* 0x3000003bff357230 */ /* 0x000fe20000004100 */
[----:B------:R-:W-:Y:S01]  /*6b60*/  UPRMT UR5, UR37, 0x654, UR5 ;  /* 0x0000065425057896 */ /* 0x000fe20008000005 */
[--C-:B------:R-:W-:Y:S02]  /*6b70*/  HADD2.F32 R54, -RZ, R60.reuse.H0_H0 ;  /* 0x2000003cff367230 */ /* 0x100fe40000004100 */
[----:B------:R-:W-:Y:S02]  /*6b80*/  HADD2.F32 R55, -RZ, R60.H1_H1 ;  /* 0x3000003cff377230 */ /* 0x000fe40000004100 */
[--C-:B------:R-:W-:Y:S02]  /*6b90*/  HADD2.F32 R56, -RZ, R61.reuse.H0_H0 ;  /* 0x2000003dff387230 */ /* 0x100fe40000004100 */
[----:B------:R-:W-:Y:S02]  /*6ba0*/  HADD2.F32 R57, -RZ, R61.H1_H1 ;  /* 0x3000003dff397230 */ /* 0x000fe40000004100 */
[----:B-1----:R-:W-:Y:S01]  /*6bb0*/  SYNCS.ARRIVE.TRANS64.RED.A1T0 RZ, [UR5], RZ ;  /* 0x000000ffffff79a7 */ /* 0x002fe20008100405 */
[--C-:B------:R-:W-:Y:S02]  /*6bc0*/  HADD2.F32 R58, -RZ, R62.reuse.H0_H0 ;  /* 0x2000003eff3a7230 */ /* 0x100fe40000004100 */
[----:B------:R-:W-:Y:S02]  /*6bd0*/  HADD2.F32 R59, -RZ, R62.H1_H1 ;  /* 0x3000003eff3b7230 */ /* 0x000fe40000004100 */
[--C-:B------:R-:W-:Y:S02]  /*6be0*/  HADD2.F32 R60, -RZ, R63.reuse.H0_H0 ;  /* 0x2000003fff3c7230 */ /* 0x100fe40000004100 */
[----:B------:R-:W-:Y:S02]  /*6bf0*/  HADD2.F32 R61, -RZ, R63.H1_H1 ;  /* 0x3000003fff3d7230 */ /* 0x000fe40000004100 */
[C---:B------:R-:W-:Y:S01]  /*6c00*/  FMUL R4, R47.reuse, R4 ;  /* 0x000000042f047220 */ /* 0x040fe20000400000 */
[C---:B------:R-:W-:Y:S01]  /*6c10*/  FMUL R5, R47.reuse, R5 ;  /* 0x000000052f057220 */ /* 0x040fe20000400000 */
[C---:B------:R-:W-:Y:S01]  /*6c20*/  FMUL R6, R47.reuse, R6 ;  /* 0x000000062f067220 */ /* 0x040fe20000400000 */
[----:B------:R-:W-:Y:S01]  /*6c30*/  FMUL R7, R47, R7 ;  /* 0x000000072f077220 */ /* 0x000fe20000400000 */
[C---:B------:R-:W-:Y:S01]  /*6c40*/  FFMA R4, R49.reuse, R0, R4 ;  /* 0x0000000031047223 */ /* 0x040fe20000000004 */
[C---:B------:R-:W-:Y:S01]  /*6c50*/  FFMA R5, R49.reuse, R2, R5 ;  /* 0x0000000231057223 */ /* 0x040fe20000000005 */
[C---:B------:R-:W-:Y:S01]  /*6c60*/  FFMA R6, R49.reuse, R3, R6 ;  /* 0x0000000331067223 */ /* 0x040fe20000000006 */
[----:B------:R-:W-:Y:S01]  /*6c70*/  FFMA R7, R49, R48, R7 ;  /* 0x0000003031077223 */ /* 0x000fe20000000007 */
[C---:B------:R-:W-:Y:S01]  /*6c80*/  FMUL R8, R47.reuse, R8 ;  /* 0x000000082f087220 */ /* 0x040fe20000400000 */
[----:B------:R-:W-:Y:S01]  /*6c90*/  FMUL R9, R47, R9 ;  /* 0x000000092f097220 */ /* 0x000fe20000400000 */
[----:B------:R-:W-:Y:S01]  /*6ca0*/  F2FP.F16.F32.PACK_AB R4, R5, R4 ;  /* 0x000000040504723e */ /* 0x000fe200000000ff */
[----:B------:R-:W-:Y:S01]  /*6cb0*/  FMUL R0, R47, R10 ;  /* 0x0000000a2f007220 */ /* 0x000fe20000400000 */
[----:B------:R-:W-:Y:S01]  /*6cc0*/  F2FP.F16.F32.PACK_AB R5, R7, R6 ;  /* 0x000000060705723e */ /* 0x000fe200000000ff */
[C---:B------:R-:W-:Y:S01]  /*6cd0*/  FFMA R8, R49.reuse, R50, R8 ;  /* 0x0000003231087223 */ /* 0x040fe20000000008 */
[C---:B------:R-:W-:Y:S01]  /*6ce0*/  FFMA R9, R49.reuse, R51, R9 ;  /* 0x0000003331097223 */ /* 0x040fe20000000009 */
[----:B------:R-:W-:Y:S01]  /*6cf0*/  FFMA R0, R49, R52, R0 ;  /* 0x0000003431007223 */ /* 0x000fe20000000000 */
[C---:B------:R-:W-:Y:S01]  /*6d00*/  FMUL R2, R47.reuse, R11 ;  /* 0x0000000b2f027220 */ /* 0x040fe20000400000 */
[C---:B------:R-:W-:Y:S01]  /*6d10*/  FMUL R3, R47.reuse, R12 ;  /* 0x0000000c2f037220 */ /* 0x040fe20000400000 */
[----:B------:R-:W-:Y:S01]  /*6d20*/  FMUL R10, R47, R13 ;  /* 0x0000000d2f0a7220 */ /* 0x000fe20000400000 */
[----:B------:R-:W-:Y:S01]  /*6d30*/  F2FP.F16.F32.PACK_AB R6, R9, R8 ;  /* 0x000000080906723e */ /* 0x000fe200000000ff */
[C---:B------:R-:W-:Y:S01]  /*6d40*/  FFMA R2, R49.reuse, R53, R2 ;  /* 0x0000003531027223 */ /* 0x040fe20000000002 */
[C---:B------:R-:W-:Y:S01]  /*6d50*/  FFMA R3, R49.reuse, R54, R3 ;  /* 0x0000003631037223 */ /* 0x040fe20000000003 */
[----:B------:R-:W-:Y:S01]  /*6d60*/  FFMA R10, R49, R55, R10 ;  /* 0x00000037310a7223 */ /* 0x000fe2000000000a */
[C---:B------:R-:W-:Y:S01]  /*6d70*/  FMUL R11, R47.reuse, R14 ;  /* 0x0000000e2f0b7220 */ /* 0x040fe20000400000 */
[C---:B------:R-:W-:Y:S01]  /*6d80*/  FMUL R15, R47.reuse, R15 ;  /* 0x0000000f2f0f7220 */ /* 0x040fe20000400000 */
[C---:B------:R-:W-:Y:S01]  /*6d90*/  FMUL R12, R47.reuse, R16 ;  /* 0x000000102f0c7220 */ /* 0x040fe20000400000 */
[----:B------:R-:W-:Y:S01]  /*6da0*/  FMUL R13, R47, R17 ;  /* 0x000000112f0d7220 */ /* 0x000fe20000400000 */
[----:B------:R-:W-:Y:S01]  /*6db0*/  FFMA R11, R49, R56, R11 ;  /* 0x00000038310b7223 */ /* 0x000fe2000000000b */
[----:B------:R-:W-:Y:S01]  /*6dc0*/  FMUL R14, R47, R18 ;  /* 0x000000122f0e7220 */ /* 0x000fe20000400000 */
[----:B------:R-:W-:Y:S01]  /*6dd0*/  FFMA R15, R49, R57, R15 ;  /* 0x00000039310f7223 */ /* 0x000fe2000000000f */
[--C-:B------:R-:W-:Y:S02]  /*6de0*/  HADD2.F32 R62, -RZ, R68.reuse.H0_H0 ;  /* 0x20000044ff3e7230 */ /* 0x100fe40000004100 */
[----:B------:R-:W-:Y:S01]  /*6df0*/  FMUL R19, R47, R19 ;  /* 0x000000132f137220 */ /* 0x000fe20000400000 */
[----:B------:R-:W-:Y:S01]  /*6e00*/  F2FP.F16.F32.PACK_AB R7, R2, R0 ;  /* 0x000000000207723e */ /* 0x000fe200000000ff */
[----:B------:R-:W-:Y:S01]  /*6e10*/  FFMA R12, R49, R58, R12 ;  /* 0x0000003a310c7223 */ /* 0x000fe2000000000c */
[----:B------:R-:W-:Y:S02]  /*6e20*/  HADD2.F32 R63, -RZ, R68.H1_H1 ;  /* 0x30000044ff3f7230 */ /* 0x000fe40000004100 */
[----:B------:R-:W-:Y:S01]  /*6e30*/  FMUL R16, R47, R20 ;  /* 0x000000142f107220 */ /* 0x000fe20000400000 */
[----:B------:R-:W-:Y:S01]  /*6e40*/  FFMA R13, R49, R59, R13 ;  /* 0x0000003b310d7223 */ /* 0x000fe2000000000d */
[----:B------:R1:W-:Y:S01]  /*6e50*/  STS.128 [R99+UR8], R4 ;  /* 0x0000000463007988 */ /* 0x0003e20008000c08 */
[--C-:B---3--:R-:W-:Y:S02]  /*6e60*/  HADD2.F32 R64, -RZ, R69.reuse.H0_H0 ;  /* 0x20000045ff407230 */ /* 0x108fe40000004100 */
[----:B------:R-:W-:Y:S01]  /*6e70*/  FMUL R17, R47, R21 ;  /* 0x000000152f117220 */ /* 0x000fe20000400000 */
[----:B------:R-:W-:Y:S01]  /*6e80*/  FFMA R14, R49, R60, R14 ;  /* 0x0000003c310e7223 */ /* 0x000fe2000000000e */
[----:B------:R-:W-:Y:S02]  /*6e90*/  HADD2.F32 R65, -RZ, R69.H1_H1 ;  /* 0x30000045ff417230 */ /* 0x000fe40000004100 */
[----:B------:R-:W-:Y:S01]  /*6ea0*/  FMUL R18, R47, R22 ;  /* 0x000000162f127220 */ /* 0x000fe20000400000 */
[----:B------:R-:W-:Y:S01]  /*6eb0*/  FFMA R19, R49, R61, R19 ;  /* 0x0000003d31137223 */ /* 0x000fe20000000013 */
[----:B------:R-:W-:Y:S02]  /*6ec0*/  HADD2.F32 R66, -RZ, R70.H0_H0 ;  /* 0x20000046ff427230 */ /* 0x000fe40000004100 */
[----:B------:R-:W-:Y:S01]  /*6ed0*/  FMUL R23, R47, R23 ;  /* 0x000000172f177220 */ /* 0x000fe20000400000 */
[--C-:B------:R-:W-:Y:S02]  /*6ee0*/  HADD2.F32 R74, -RZ, R78.reuse.H0_H0 ;  /* 0x2000004eff4a7230 */ /* 0x100fe40000004100 */
[----:B------:R-:W-:Y:S01]  /*6ef0*/  FFMA R16, R49, R62, R16 ;  /* 0x0000003e31107223 */ /* 0x000fe20000000010 */
[----:B------:R-:W-:Y:S01]  /*6f00*/  HADD2.F32 R75, -RZ, R78.H1_H1 ;  /* 0x3000004eff4b7230 */ /* 0x000fe20000004100 */
[----:B------:R-:W-:Y:S01]  /*6f10*/  IADD3 R78, PT, PT, R99, UR8, RZ ;  /* 0x00000008634e7c10 */ /* 0x000fe2000fffe0ff */
[----:B------:R-:W-:Y:S02]  /*6f20*/  HADD2.F32 R67, -RZ, R70.H1_H1 ;  /* 0x30000046ff437230 */ /* 0x000fe40000004100 */
[----:B------:R-:W-:Y:S01]  /*6f30*/  FMUL R20, R47, R24 ;  /* 0x000000182f147220 */ /* 0x000fe20000400000 */
[----:B------:R-:W-:Y:S01]  /*6f40*/  FFMA R17, R49, R63, R17 ;  /* 0x0000003f31117223 */ /* 0x000fe20000000011 */
[--C-:B------:R-:W-:Y:S02]  /*6f50*/  HADD2.F32 R68, -RZ, R71.reuse.H0_H0 ;  /* 0x20000047ff447230 */ /* 0x100fe40000004100 */
[----:B------:R-:W-:Y:S01]  /*6f60*/  FMUL R21, R47, R25 ;  /* 0x000000192f157220 */ /* 0x000fe20000400000 */
[----:B------:R-:W-:Y:S01]  /*6f70*/  FFMA R18, R49, R64, R18 ;  /* 0x0000004031127223 */ /* 0x000fe20000000012 */
[----:B------:R-:W-:Y:S02]  /*6f80*/  HADD2.F32 R69, -RZ, R71.H1_H1 ;  /* 0x30000047ff457230 */ /* 0x000fe40000004100 */
[----:B------:R-:W-:Y:S01]  /*6f90*/  FMUL R22, R47, R26 ;  /* 0x0000001a2f167220 */ /* 0x000fe20000400000 */
[----:B------:R-:W-:Y:S01]  /*6fa0*/  F2FP.F16.F32.PACK_AB R8, R10, R3 ;  /* 0x000000030a08723e */ /* 0x000fe200000000ff */
[----:B------:R-:W-:Y:S01]  /*6fb0*/  FFMA R23, R49, R65, R23 ;  /* 0x0000004131177223 */ /* 0x000fe20000000017 */
[----:B------:R-:W-:Y:S01]  /*6fc0*/  F2FP.F16.F32.PACK_AB R9, R15, R11 ;  /* 0x0000000b0f09723e */ /* 0x000fe200000000ff */
[--C-:B------:R-:W-:Y:S02]  /*6fd0*/  HADD2.F32 R70, -RZ, R76.reuse.H0_H0 ;  /* 0x2000004cff467230 */ /* 0x100fe40000004100 */
[----:B------:R-:W-:Y:S01]  /*6fe0*/  FMUL R27, R47, R27 ;  /* 0x0000001b2f1b7220 */ /* 0x000fe20000400000 */
[----:B------:R-:W-:Y:S01]  /*6ff0*/  IADD3 R106, PT, PT, R106, R78, RZ ;  /* 0x0000004e6a6a7210 */ /* 0x000fe20007ffe0ff */
[----:B------:R-:W-:Y:S01]  /*7000*/  FFMA R20, R49, R66, R20 ;  /* 0x0000004231147223 */ /* 0x000fe20000000014 */
[----:B------:R-:W-:Y:S01]  /*7010*/  F2FP.F16.F32.PACK_AB R10, R13, R12 ;  /* 0x0000000c0d0a723e */ /* 0x000fe200000000ff */
[----:B------:R-:W-:Y:S01]  /*7020*/  HADD2.F32 R71, -RZ, R76.H1_H1 ;  /* 0x3000004cff477230 */ /* 0x000fe20000004100 */
[----:B------:R-:W-:Y:S01]  /*7030*/  F2FP.F16.F32.PACK_AB R11, R19, R14 ;  /* 0x0000000e130b723e */ /* 0x000fe200000000ff */
[----:B------:R-:W-:Y:S01]  /*7040*/  FMUL R24, R47, R28 ;  /* 0x0000001c2f187220 */ /* 0x000fe20000400000 */
[----:B------:R-:W-:Y:S01]  /*7050*/  FFMA R21, R49, R67, R21 ;  /* 0x0000004331157223 */ /* 0x000fe20000000015 */
[--C-:B------:R-:W-:Y:S02]  /*7060*/  HADD2.F32 R72, -RZ, R77.reuse.H0_H0 ;  /* 0x2000004dff487230 */ /* 0x100fe40000004100 */
[----:B------:R-:W-:Y:S01]  /*7070*/  FMUL R25, R47, R29 ;  /* 0x0000001d2f197220 */ /* 0x000fe20000400000 */
[----:B------:R1:W-:Y:S01]  /*7080*/  STS.128 [R106+0x10], R8 ;  /* 0x000010086a007388 */ /* 0x0003e20000000c00 */
[----:B------:R-:W-:Y:S01]  /*7090*/  FFMA R22, R49, R68, R22 ;  /* 0x0000004431167223 */ /* 0x000fe20000000016 */
[----:B------:R-:W-:Y:S02]  /*70a0*/  HADD2.F32 R73, -RZ, R77.H1_H1 ;  /* 0x3000004dff497230 */ /* 0x000fe40000004100 */
[----:B------:R-:W-:Y:S01]  /*70b0*/  FMUL R26, R47, R30 ;  /* 0x0000001e2f1a7220 */ /* 0x000fe20000400000 */
[----:B------:R-:W-:Y:S01]  /*70c0*/  FFMA R27, R49, R69, R27 ;  /* 0x00000045311b7223 */ /* 0x000fe2000000001b */
        /* <DEDUP_REMOVED lines=10> */
[----:B------:R-:W-:Y:S01]  /*7170*/  F2FP.F16.F32.PACK_AB R17, R23, R18 ;  /* 0x000000121711723e */ /* 0x000fe200000000ff */
[----:B------:R-:W-:Y:S01]  /*7180*/  FFMA R31, R49, R73, R31 ;  /* 0x00000049311f7223 */ /* 0x000fe2000000001f */
[----:B------:R-:W-:Y:S01]  /*7190*/  FMUL R35, R47, R35 ;  /* 0x000000232f237220 */ /* 0x000fe20000400000 */
[----:B------:R-:W-:Y:S01]  /*71a0*/  IADD3 R105, PT, PT, R105, R78, RZ ;  /* 0x0000004e69697210 */ /* 0x000fe20007ffe0ff */
[----:B------:R-:W-:Y:S01]  /*71b0*/  FFMA R28, R49, R74, R28 ;  /* 0x0000004a311c7223 */ /* 0x000fe2000000001c */
[----:B------:R-:W-:Y:S01]  /*71c0*/  F2FP.F16.F32.PACK_AB R18, R21, R20 ;  /* 0x000000141512723e */ /* 0x000fe200000000ff */
[----:B------:R-:W-:Y:S01]  /*71d0*/  FFMA R29, R49, R75, R29 ;  /* 0x0000004b311d7223 */ /* 0x000fe2000000001d */
[----:B------:R-:W-:Y:S01]  /*71e0*/  F2FP.F16.F32.PACK_AB R19, R27, R22 ;  /* 0x000000161b13723e */ /* 0x000fe200000000ff */
[C---:B------:R-:W-:Y:S01]  /*71f0*/  FFMA R30, R49.reuse, R76, R30 ;  /* 0x0000004c311e7223 */ /* 0x040fe2000000001e */
[----:B------:R-:W-:Y:S01]  /*7200*/  FFMA R35, R49, R77, R35 ;  /* 0x0000004d31237223 */ /* 0x000fe20000000023 */
[----:B------:R-:W-:Y:S02]  /*7210*/  F2FP.F16.F32.PACK_AB R24, R25, R24 ;  /* 0x000000181918723e */ /* 0x000fe400000000ff */
[----:B------:R1:W-:Y:S01]  /*7220*/  STS.128 [R105+0x20], R16 ;  /* 0x0000201069007388 */ /* 0x0003e20000000c00 */
[----:B------:R-:W-:Y:S02]  /*7230*/  F2FP.F16.F32.PACK_AB R25, R31, R26 ;  /* 0x0000001a1f19723e */ /* 0x000fe400000000ff */
[----:B------:R-:W-:Y:S02]  /*7240*/  F2FP.F16.F32.PACK_AB R26, R29, R28 ;  /* 0x0000001c1d1a723e */ /* 0x000fe400000000ff */
[----:B------:R-:W-:Y:S02]  /*7250*/  F2FP.F16.F32.PACK_AB R27, R35, R30 ;  /* 0x0000001e231b723e */ /* 0x000fe400000000ff */
[----:B------:R-:W-:Y:S05]  /*7260*/  IADD3 R0, PT, PT, R98, R106, RZ ;  /* 0x0000006a62007210 */ /* 0x000fea0007ffe0ff */
        /* <DEDUP_REMOVED lines=9> */
[----:B------:R-:W-:Y:S02]  /*7300*/  UIADD3 UR10, UP0, UPT, UR54, 0x680, URZ ;  /* 0x00000680360a7890 */ /* 0x000fe4000ff1e0ff */
[----:B------:R-:W-:Y:S02]  /*7310*/  UIADD3 UR5, UPT, UPT, UR41, 0x20, URZ ;  /* 0x0000002029057890 */ /* 0x000fe4000fffe0ff */
[----:B------:R-:W-:Y:S02]  /*7320*/  UIADD3 UR4, UPT, UPT, UR48, 0x200, UR8 ;  /* 0x0000020030047890 */ /* 0x000fe4000fffe008 */
[----:B------:R-:W-:Y:S01]  /*7330*/  UIADD3.X UR11, UPT, UPT, URZ, UR55, URZ, UP0, !UPT ;  /* 0x00000037ff0b7290 */ /* 0x000fe200087fe4ff */
[----:B------:R-:W-:Y:S01]  /*7340*/  UMOV UR6, UR42 ;  /* 0x0000002a00067c82 */ /* 0x000fe20008000000 */
[----:B------:R-:W-:Y:S07]  /*7350*/  UMOV UR7, UR36 ;  /* 0x0000002400077c82 */ /* 0x000fee0008000000 */
[----:B------:R2:W-:Y:S02]  /*7360*/  UTMASTG.3D [UR4], [UR10] ;  /* 0x000000040a0073b5 */ /* 0x0005e40008010000 */
[----:B--2---:R0:W-:Y:S02]  /*7370*/  UTMACMDFLUSH ;  /* 0x00000000000079b7 */ /* 0x0041e40000000000 */
.L_x_106:
[----:B------:R-:W-:Y:S05]  /*7380*/  BSYNC.RECONVERGENT B0 ;  /* 0x0000000000007941 */ /* 0x000fea0003800200 */
.L_x_105:
[----:B------:R-:W-:Y:S01]  /*7390*/  UIADD3 UR43, UPT, UPT, UR43, 0x1, URZ ;  /* 0x000000012b2b7890 */ /* 0x000fe2000fffe0ff */
[----:B------:R-:W-:Y:S03]  /*73a0*/  BSSY.RECONVERGENT B0, `(.L_x_107) ;  /* 0x0000008000007945 */ /* 0x000fe60003800200 */
[----:B------:R-:W-:Y:S04]  /*73b0*/  UISETP.NE.AND UP0, UPT, UR43, 0x3, UPT ;  /* 0x000000032b00788c */ /* 0x000fe8000bf05270 */
[----:B------:R-:W-:Y:S02]  /*73c0*/  UISETP.EQ.XOR UP1, UPT, UR40, 0x3, !UP0 ;  /* 0x000000032800788c */ /* 0x000fe4000c722a70 */
[----:B------:R-:W-:Y:S02]  /*73d0*/  USEL UR56, UR43, URZ, UP0 ;  /* 0x000000ff2b387287 */ /* 0x000fe40008000000 */
[----:B------:R-:W-:Y:S04]  /*73e0*/  USEL UR4, URZ, 0x1, !UP1 ;  /* 0x00000001ff047887 */ /* 0x000fe8000c800000 */
[----:B------:R-:W-:Y:S01]  /*73f0*/  ULOP3.LUT UR51, UR51, UR4, URZ, 0x3c, !UPT ;  /* 0x0000000433337292 */ /* 0x000fe2000f8e3cff */
[----:B------:R-:W-:Y:S11]  /*7400*/  @P0 BRA `(.L_x_108) ;  /* 0x0000000000040947 */ /* 0x000ff60003800000 */
[----:B------:R-:W-:Y:S04]  /*7410*/  DEPBAR.LE SB0, 0x1 ;  /* 0x000080400000791a */ /* 0x000fe80000000000 */
.L_x_108:
[----:B------:R-:W-:Y:S05]  /*7420*/  BSYNC.RECONVERGENT B0 ;  /* 0x0000000000007941 */ /* 0x000fea0003800200 */
.L_x_107:
[----:B------:R-:W-:Y:S01]  /*7430*/  BAR.SYNC.DEFER_BLOCKING 0x1, 0x80 ;  /* 0x0042000000007b1d */ /* 0x000fe20000010000 */
[----:B------:R-:W-:Y:S01]  /*7440*/  UISETP.NE.AND UP0, UPT, UR50, -0x2, UPT ;  /* 0xfffffffe3200788c */ /* 0x000fe2000bf05270 */
[----:B------:R-:W-:Y:S08]  /*7450*/  IADD3 R45, PT, PT, R45, 0x1, RZ ;  /* 0x000000012d2d7810 */ /* 0x000ff00007ffe0ff */
[----:B------:R-:W-:Y:S05]  /*7460*/  BRA.U !UP0, `(.L_x_109) ;  /* 0x0000000108287547 */ /* 0x000fea000b800000 */
[----:B------:R-:W-:Y:S01]  /*7470*/  ISETP.NE.AND P0, PT, R104, RZ, PT ;  /* 0x000000ff6800720c */ /* 0x000fe20003f05270 */
[----:B------:R-:W-:Y:S01]  /*7480*/  IMAD.U32 R2, RZ, RZ, UR49 ;  /* 0x00000031ff027e24 */ /* 0x000fe2000f8e00ff */
[----:B------:R-:W-:Y:S01]  /*7490*/  UIADD3 UR49, UPT, UPT, UR49, 0x1, URZ ;  /* 0x0000000131317890 */ /* 0x000fe2000fffe0ff */
[----:B-1----:R-:W-:Y:S03]  /*74a0*/  IMAD.U32 R0, RZ, RZ, UR37 ;  /* 0x00000025ff007e24 */ /* 0x002fe6000f8e00ff */
[----:B------:R-:W-:Y:S04]  /*74b0*/  UISETP.NE.AND UP0, UPT, UR49, 0x3, UPT ;  /* 0x000000033100788c */ /* 0x000fe8000bf05270 */
[----:B------:R-:W-:Y:S03]  /*74c0*/  USEL UR49, UR49, URZ, UP0 ;  /* 0x000000ff31317287 */ /* 0x000fe60008000000 */
[----:B------:R-:W-:Y:S05]  /*74d0*/  @P0 LEA R2, R2, UR48, 0x3 ;  /* 0x0000003002020c11 */ /* 0x000fea000f8e18ff */
[----:B------:R-:W-:Y:S05]  /*74e0*/  @P0 VIADD R2, R2, 0x58 ;  /* 0x0000005802020836 */ /* 0x000fea0000000000 */
[----:B------:R-:W-:Y:S04]  /*74f0*/  @P0 PRMT R0, R0, 0x654, R2 ;  /* 0x0000065400000816 */ /* 0x000fe80000000002 */
[----:B------:R2:W-:Y:S03]  /*7500*/  @P0 SYNCS.ARRIVE.TRANS64.RED.A1T0 RZ, [R0+URZ], RZ ;  /* 0x000000ff00ff09a7 */ /* 0x0005e600081004ff */
.L_x_109:
[----:B------:R-:W-:Y:S01]  /*7510*/  ISETP.NE.AND P2, PT, R101, RZ, PT ;  /* 0x000000ff6500720c */ /* 0x000fe20003f45270 */
[----:B------:R-:W-:Y:S01]  /*7520*/  UIADD3 UR50, UPT, UPT, UR50, 0x2, URZ ;  /* 0x0000000232327890 */ /* 0x000fe2000fffe0ff */
[----:B------:R-:W-:Y:S01]  /*7530*/  ISETP.NE.AND P0, PT, R103, 0x2, PT ;  /* 0x000000026700780c */ /* 0x000fe20003f05270 */
[----:B------:R-:W-:Y:S01]  /*7540*/  IMAD.IADD R14, R43, 0x1, R86 ;  /* 0x000000012b0e7824 */ /* 0x000fe200078e0256 */
[----:B------:R-:W-:Y:S01]  /*7550*/  ISETP.NE.AND P1, PT, R45, 0x4, PT ;  /* 0x000000042d00780c */ /* 0x000fe20003f25270 */
[----:B------:R-:W-:Y:S01]  /*7560*/  IMAD.IADD R15, R44, 0x1, R87 ;  /* 0x000000012c0f7824 */ /* 0x000fe200078e0257 */
[----:B------:R-:W-:Y:S02]  /*7570*/  SEL R2, RZ, 0x1, P0 ;  /* 0x00000001ff027807 */ /* 0x000fe40000000000 */
[----:B-12---:R-:W-:Y:S02]  /*7580*/  SEL R0, RZ, 0x1, P1 ;  /* 0x00000001ff007807 */ /* 0x006fe40000800000 */
[----:B------:R-:W-:Y:S02]  /*7590*/  LOP3.LUT R96, R96, R2, RZ, 0x3c, !PT ;  /* 0x0000000260607212 */ /* 0x000fe400078e3cff */
[----:B------:R-:W-:Y:S02]  /*75a0*/  LOP3.LUT R97, R97, R0, RZ, 0x3c, !PT ;  /* 0x0000000061617212 */ /* 0x000fe400078e3cff */
[----:B------:R-:W-:Y:S02]  /*75b0*/  @P2 R2UR UR36, R95 ;  /* 0x000000005f2422ca */ /* 0x000fe400000e0000 */
[----:B------:R-:W-:Y:S02]  /*75c0*/  SEL R103, R103, RZ, P0 ;  /* 0x000000ff67677207 */ /* 0x000fe40000000000 */
[----:B------:R-:W-:Y:S01]  /*75d0*/  SEL R45, R45, RZ, P1 ;  /* 0x000000ff2d2d7207 */ /* 0x000fe20000800000 */
[----:B------:R-:W-:Y:S10]  /*75e0*/  @P2 BRA `(.L_x_110) ;  /* 0xffffffd800042947 */ /* 0x000ff4000383ffff */
[----:B------:R-:W-:-:S09]  /*75f0*/  UISETP.NE.AND UP0, UPT, UR53, URZ, UPT ;  /* 0x000000ff3500728c */ /* 0x000fd2000bf05270 */
[----:B------:R-:W-:Y:S05]  /*7600*/  BRA.U !UP0, `(.L_x_111) ;  /* 0x0000000108487547 */ /* 0x000fea000b800000 */
[----:B------:R-:W1:Y:S02]  /*7610*/  LDCU.64 UR4, c[0x0][0x890] ;  /* 0x00011200ff0477ac */ /* 0x000e640008000a00 */
[----:B-1----:R-:W-:-:S04]  /*7620*/  UISETP.NE.U32.AND UP0, UPT, UR4, URZ, UPT ;  /* 0x000000ff0400728c */ /* 0x002fc8000bf05070 */
[----:B------:R-:W-:-:S09]  /*7630*/  UISETP.NE.AND.EX UP0, UPT, UR5, URZ, UPT, UP0 ;  /* 0x000000ff0500728c */ /* 0x000fd2000bf05300 */
[----:B------:R-:W-:Y:S05]  /*7640*/  BRA.U UP0, `(.L_x_112) ;  /* 0x00000001000c7547 */ /* 0x000fea000b800000 */
[----:B------:R-:W-:-:S13]  /*7650*/  FSETP.NEU.AND P0, PT, R49, RZ, PT ;  /* 0x000000ff3100720b */ /* 0x000fda0003f0d000 */
[----:B------:R-:W-:Y:S05]  /*7660*/  @!P0 EXIT ;  /* 0x000000000000894d */ /* 0x000fea0003800000 */
[----:B------:R-:W-:Y:S05]  /*7670*/  BRA `(.L_x_111) ;  /* 0x00000000002c7947 */ /* 0x000fea0003800000 */
.L_x_112:
[----:B------:R-:W-:Y:S01]  /*7680*/  ISETP.NE.AND P0, PT, R102, RZ, PT ;  /* 0x000000ff6600720c */ /* 0x000fe20003f05270 */
[----:B------:R-:W-:-:S12]  /*7690*/  BSSY.RECONVERGENT B0, `(.L_x_111) ;  /* 0x0000009000007945 */ /* 0x000fd80003800200 */
[----:B------:R-:W-:Y:S05]  /*76a0*/  @P0 BRA `(.L_x_113) ;  /* 0x0000000000140947 */ /* 0x000fea0003800000 */
[----:B------:R-:W1:Y:S02]  /*76b0*/  LDCU.64 UR4, c[0x0][0x888] ;  /* 0x00011100ff0477ac */ /* 0x000e640008000a00 */
[----:B-1----:R-:W-:-:S04]  /*76c0*/  ISETP.NE.U32.AND P0, PT, RZ, UR4, PT ;  /* 0x00000004ff007c0c */ /* 0x002fc8000bf05070 */
[----:B------:R-:W-:-:S13]  /*76d0*/  ISETP.NE.AND.EX P0, PT, RZ, UR5, PT, P0 ;  /* 0x00000005ff007c0c */ /* 0x000fda000bf05300 */
[----:B------:R-:W-:Y:S05]  /*76e0*/  @!P0 EXIT ;  /* 0x000000000000894d */ /* 0x000fea0003800000 */
[----:B------:R-:W-:Y:S05]  /*76f0*/  BRA `(.L_x_114) ;  /* 0x0000000000087947 */ /* 0x000fea0003800000 */
.L_x_113:
[----:B------:R-:W-:-:S13]  /*7700*/  FSETP.NEU.AND P0, PT, R49, RZ, PT ;  /* 0x000000ff3100720b */ /* 0x000fda0003f0d000 */
[----:B------:R-:W-:Y:S05]  /*7710*/  @!P0 EXIT ;  /* 0x000000000000894d */ /* 0x000fea0003800000 */
.L_x_114:
[----:B------:R-:W-:Y:S05]  /*7720*/  BSYNC.RECONVERGENT B0 ;  /* 0x0000000000007941 */ /* 0x000fea0003800200 */
.L_x_111:
[----:B------:R-:W-:Y:S01]  /*7730*/  ULEA UR4, UR49, UR48, 0x3 ;  /* 0x0000003031047291 */ /* 0x000fe2000f8e18ff */
[----:B------:R-:W-:-:S04]  /*7740*/  DEPBAR.LE SB0, 0x0 ;  /* 0x000080000000791a */ /* 0x000fc80000000000 */
[----:B------:R-:W-:-:S04]  /*7750*/  UIADD3 UR4, UPT, UPT, UR4, 0x58, URZ ;  /* 0x0000005804047890 */ /* 0x000fc8000fffe0ff */
[----:B------:R-:W-:-:S09]  /*7760*/  UPRMT UR4, UR37, 0x654, UR4 ;  /* 0x0000065425047896 */ /* 0x000fd20008000004 */
[----:B------:R-:W-:Y:S01]  /*7770*/  SYNCS.ARRIVE.TRANS64.RED.A1T0 RZ, [UR4], RZ ;  /* 0x000000ffffff79a7 */ /* 0x000fe20008100404 */
[----:B------:R-:W-:Y:S05]  /*7780*/  EXIT ;  /* 0x000000000000794d */ /* 0x000fea0003800000 */
.L_x_19:
[----:B--2---:R2:W1:Y:S02]  /*7790*/  SYNCS.PHASECHK.TRANS64.TRYWAIT P0, [R2+URZ+0xf0], R3 ;  /* 0x0000f003020075a7 */ /* 0x00446400080011ff */
[----:B-1----:R-:W-:Y:S05]  /*77a0*/  @!P0 NANOSLEEP.SYNCS 0x989680 ;  /* 0x009896800000895d */ /* 0x002fea0003900000 */
[----:B------:R-:W1:Y:S02]  /*77b0*/  @!P0 SYNCS.PHASECHK.TRANS64 P0, [R2+URZ+0xf0], R3 ;  /* 0x0000f003020085a7 */ /* 0x000e6400080010ff */
[----:B-1----:R-:W-:Y:S05]  /*77c0*/  @!P0 BRA `(.L_x_19) ;  /* 0xfffffffc00f08947 */ /* 0x002fea000383ffff */
[----:B------:R-:W-:Y:S05]  /*77d0*/  BRA `(.L_x_115) ;  /* 0xffffff9c00787947 */ /* 0x000fea000383ffff */
.L_x_22:
[----:B-1----:R-:W-:-:S07]  /*77e0*/  MOV R2, UR33 ;  /* 0x0000002100027c02 */ /* 0x002fce0008000f00 */
.L_x_116:
[----:B-1----:R1:W2:Y:S02]  /*77f0*/  SYNCS.PHASECHK.TRANS64.TRYWAIT P0, [R2+URZ+0x20], R4 ;  /* 0x00002004020075a7 */ /* 0x0022a400080011ff */
[----:B--2---:R-:W-:Y:S05]  /*7800*/  @!P0 NANOSLEEP.SYNCS 0x989680 ;  /* 0x009896800000895d */ /* 0x004fea0003900000 */
[----:B------:R-:W2:Y:S02]  /*7810*/  @!P0 SYNCS.PHASECHK.TRANS64 P0, [R2+URZ+0x20], R4 ;  /* 0x00002004020085a7 */ /* 0x000ea400080010ff */
[----:B--2---:R-:W-:Y:S05]  /*7820*/  @!P0 BRA `(.L_x_116) ;  /* 0xfffffffc00f08947 */ /* 0x004fea000383ffff */
[----:B------:R-:W-:Y:S05]  /*7830*/  BRA `(.L_x_21) ;  /* 0xffffff9c00c87947 */ /* 0x000fea000383ffff */
.L_x_28:
[----:B-1----:R-:W-:-:S07]  /*7840*/  MOV R2, UR33 ;  /* 0x0000002100027c02 */ /* 0x002fce0008000f00 */
.L_x_117:
[----:B-1----:R1:W2:Y:S02]  /*7850*/  SYNCS.PHASECHK.TRANS64.TRYWAIT P0, [R2+URZ+0x20], R4 ;  /* 0x00002004020075a7 */ /* 0x0022a400080011ff */
[----:B--2---:R-:W-:Y:S05]  /*7860*/  @!P0 NANOSLEEP.SYNCS 0x989680 ;  /* 0x009896800000895d */ /* 0x004fea0003900000 */
[----:B------:R-:W2:Y:S02]  /*7870*/  @!P0 SYNCS.PHASECHK.TRANS64 P0, [R2+URZ+0x20], R4 ;  /* 0x00002004020085a7 */ /* 0x000ea400080010ff */
[----:B--2---:R-:W-:Y:S05]  /*7880*/  @!P0 BRA `(.L_x_117) ;  /* 0xfffffffc00f08947 */ /* 0x004fea000383ffff */
[----:B------:R-:W-:Y:S05]  /*7890*/  BRA `(.L_x_27) ;  /* 0xffffffa000a07947 */ /* 0x000fea000383ffff */
.L_x_32:
[----:B-1----:R1:W2:Y:S02]  /*78a0*/  SYNCS.PHASECHK.TRANS64.TRYWAIT P0, [R2+URZ+0x80], R3 ;  /* 0x00008003020075a7 */ /* 0x0022a400080011ff */
[----:B--2---:R-:W-:Y:S05]  /*78b0*/  @!P0 NANOSLEEP.SYNCS 0x989680 ;  /* 0x009896800000895d */ /* 0x004fea0003900000 */
[----:B------:R-:W2:Y:S02]  /*78c0*/  @!P0 SYNCS.PHASECHK.TRANS64 P0, [R2+URZ+0x80], R3 ;  /* 0x00008003020085a7 */ /* 0x000ea400080010ff */
[----:B--2---:R-:W-:Y:S05]  /*78d0*/  @!P0 BRA `(.L_x_32) ;  /* 0xfffffffc00f08947 */ /* 0x004fea000383ffff */
[----:B------:R-:W-:Y:S05]  /*78e0*/  BRA `(.L_x_118) ;  /* 0xffffffa400587947 */ /* 0x000fea000383ffff */
.L_x_36:
[----:B----4-:R-:W-:-:S07]  /*78f0*/  MOV R0, UR5 ;  /* 0x0000000500007c02 */ /* 0x010fce0008000f00 */
.L_x_119:
[----:B-1----:R1:W2:Y:S02]  /*7900*/  SYNCS.PHASECHK.TRANS64.TRYWAIT P0, [R0+URZ], R2 ;  /* 0x00000002000075a7 */ /* 0x0022a400080011ff */
[----:B--2---:R-:W-:Y:S05]  /*7910*/  @!P0 NANOSLEEP.SYNCS 0x989680 ;  /* 0x009896800000895d */ /* 0x004fea0003900000 */
[----:B------:R-:W2:Y:S02]  /*7920*/  @!P0 SYNCS.PHASECHK.TRANS64 P0, [R0+URZ], R2 ;  /* 0x00000002000085a7 */ /* 0x000ea400080010ff */
[----:B--2---:R-:W-:Y:S05]  /*7930*/  @!P0 BRA `(.L_x_119) ;  /* 0xfffffffc00f08947 */ /* 0x004fea000383ffff */
[----:B------:R-:W-:Y:S05]  /*7940*/  BRA `(.L_x_120) ;  /* 0xffffffa800c87947 */ /* 0x000fea000383ffff */
.L_x_37:
[----:B----4-:R-:W-:-:S07]  /*7950*/  MOV R0, UR5 ;  /* 0x0000000500007c02 */ /* 0x010fce0008000f00 */
.L_x_121:
[----:B-1----:R1:W2:Y:S02]  /*7960*/  SYNCS.PHASECHK.TRANS64.TRYWAIT P0, [R0+URZ], R3 ;  /* 0x00000003000075a7 */ /* 0x0022a400080011ff */
[----:B--2---:R-:W-:Y:S05]  /*7970*/  @!P0 NANOSLEEP.SYNCS 0x989680 ;  /* 0x009896800000895d */ /* 0x004fea0003900000 */
[----:B------:R-:W2:Y:S02]  /*7980*/  @!P0 SYNCS.PHASECHK.TRANS64 P0, [R0+URZ], R3 ;  /* 0x00000003000085a7 */ /* 0x000ea400080010ff */
[----:B--2---:R-:W-:Y:S05]  /*7990*/  @!P0 BRA `(.L_x_121) ;  /* 0xfffffffc00f08947 */ /* 0x004fea000383ffff */
[----:B------:R-:W-:Y:S05]  /*79a0*/  BRA `(.L_x_122) ;  /* 0xffffffa800d47947 */ /* 0x000fea000383ffff */
.L_x_38:
[----:B----4-:R-:W-:-:S07]  /*79b0*/  MOV R0, UR5 ;  /* 0x0000000500007c02 */ /* 0x010fce0008000f00 */
.L_x_123:
[----:B-1----:R1:W2:Y:S02]  /*79c0*/  SYNCS.PHASECHK.TRANS64.TRYWAIT P0, [R0+URZ], R3 ;  /* 0x00000003000075a7 */ /* 0x0022a400080011ff */
[----:B--2---:R-:W-:Y:S05]  /*79d0*/  @!P0 NANOSLEEP.SYNCS 0x989680 ;  /* 0x009896800000895d */ /* 0x004fea0003900000 */
[----:B------:R-:W2:Y:S02]  /*79e0*/  @!P0 SYNCS.PHASECHK.TRANS64 P0, [R0+URZ], R3 ;  /* 0x00000003000085a7 */ /* 0x000ea400080010ff */
[----:B--2---:R-:W-:Y:S05]  /*79f0*/  @!P0 BRA `(.L_x_123) ;  /* 0xfffffffc00f08947 */ /* 0x004fea000383ffff */
[----:B------:R-:W-:Y:S05]  /*7a00*/  BRA `(.L_x_124) ;  /* 0xffffffa800e07947 */ /* 0x000fea000383ffff */
.L_x_41:
[----:B-1----:R1:W2:Y:S02]  /*7a10*/  SYNCS.PHASECHK.TRANS64.TRYWAIT P0, [R0+URZ+0xe0], R4 ;  /* 0x0000e004000075a7 */ /* 0x0022a400080011ff */
[----:B--2---:R-:W-:Y:S05]  /*7a20*/  @!P0 NANOSLEEP.SYNCS 0x989680 ;  /* 0x009896800000895d */ /* 0x004fea0003900000 */
[----:B------:R-:W2:Y:S02]  /*7a30*/  @!P0 SYNCS.PHASECHK.TRANS64 P0, [R0+URZ+0xe0], R4 ;  /* 0x0000e004000085a7 */ /* 0x000ea400080010ff */
[----:B--2---:R-:W-:Y:S05]  /*7a40*/  @!P0 BRA `(.L_x_41) ;  /* 0xfffffffc00f08947 */ /* 0x004fea000383ffff */
[----:B------:R-:W-:Y:S05]  /*7a50*/  BRA `(.L_x_125) ;  /* 0xffffffac003c7947 */ /* 0x000fea000383ffff */
.L_x_42:
[----:B------:R-:W-:-:S07]  /*7a60*/  MOV R0, UR5 ;  /* 0x0000000500007c02 */ /* 0x000fce0008000f00 */
.L_x_126:
[----:B-1----:R1:W2:Y:S02]  /*7a70*/  SYNCS.PHASECHK.TRANS64.TRYWAIT P0, [R0+URZ+0x90], R5 ;  /* 0x00009005000075a7 */ /* 0x0022a400080011ff */
[----:B--2---:R-:W-:Y:S05]  /*7a80*/  @!P0 NANOSLEEP.SYNCS 0x989680 ;  /* 0x009896800000895d */ /* 0x004fea0003900000 */
[----:B------:R-:W2:Y:S02]  /*7a90*/  @!P0 SYNCS.PHASECHK.TRANS64 P0, [R0+URZ+0x90], R5 ;  /* 0x00009005000085a7 */ /* 0x000ea400080010ff */
[----:B--2---:R-:W-:Y:S05]  /*7aa0*/  @!P0 BRA `(.L_x_126) ;  /* 0xfffffffc00f08947 */ /* 0x004fea000383ffff */
[----:B------:R-:W-:Y:S05]  /*7ab0*/  BRA `(.L_x_127) ;  /* 0xffffffac004c7947 */ /* 0x000fea000383ffff */
.L_x_43:
[----:B-1----:R1:W2:Y:S02]  /*7ac0*/  SYNCS.PHASECHK.TRANS64.TRYWAIT P1, [R0+URZ+0x80], R4 ;  /* 0x00008004000075a7 */ /* 0x0022a400080211ff */
[----:B--2---:R-:W-:Y:S05]  /*7ad0*/  @!P1 NANOSLEEP.SYNCS 0x989680 ;  /* 0x009896800000995d */ /* 0x004fea0003900000 */
[----:B------:R-:W2:Y:S02]  /*7ae0*/  @!P1 SYNCS.PHASECHK.TRANS64 P1, [R0+URZ+0x80], R4 ;  /* 0x00008004000095a7 */ /* 0x000ea400080210ff */
[----:B--2---:R-:W-:Y:S05]  /*7af0*/  @!P1 BRA `(.L_x_43) ;  /* 0xfffffffc00f09947 */ /* 0x004fea000383ffff */
[----:B------:R-:W-:Y:S05]  /*7b00*/  BRA `(.L_x_128) ;  /* 0xffffffac007c7947 */ /* 0x000fea000383ffff */
.L_x_46:
[----:B------:R-:W-:-:S07]  /*7b10*/  MOV R0, UR5 ;  /* 0x0000000500007c02 */ /* 0x000fce0008000f00 */
.L_x_129:
[----:B-1----:R1:W2:Y:S02]  /*7b20*/  SYNCS.PHASECHK.TRANS64.TRYWAIT P0, [R0+URZ+0x90], R2 ;  /* 0x00009002000075a7 */ /* 0x0022a400080011ff */
[----:B--2---:R-:W-:Y:S05]  /*7b30*/  @!P0 NANOSLEEP.SYNCS 0x989680 ;  /* 0x009896800000895d */ /* 0x004fea0003900000 */
[----:B------:R-:W2:Y:S02]  /*7b40*/  @!P0 SYNCS.PHASECHK.TRANS64 P0, [R0+URZ+0x90], R2 ;  /* 0x00009002000085a7 */ /* 0x000ea400080010ff */
[----:B--2---:R-:W-:Y:S05]  /*7b50*/  @!P0 BRA `(.L_x_129) ;  /* 0xfffffffc00f08947 */ /* 0x004fea000383ffff */
[----:B------:R-:W-:Y:S05]  /*7b60*/  BRA `(.L_x_45) ;  /* 0xffffffac00d07947 */ /* 0x000fea000383ffff */
.L_x_53:
[----:B-1----:R1:W2:Y:S02]  /*7b70*/  SYNCS.PHASECHK.TRANS64.TRYWAIT P1, [R0+URZ+0x80], R2 ;  /* 0x00008002000075a7 */ /* 0x0022a400080211ff */
[----:B--2---:R-:W-:Y:S05]  /*7b80*/  @!P1 NANOSLEEP.SYNCS 0x989680 ;  /* 0x009896800000995d */ /* 0x004fea0003900000 */
[----:B------:R-:W2:Y:S02]  /*7b90*/  @!P1 SYNCS.PHASECHK.TRANS64 P1, [R0+URZ+0x80], R2 ;  /* 0x00008002000095a7 */ /* 0x000ea400080210ff */
[----:B--2---:R-:W-:Y:S05]  /*7ba0*/  @!P1 BRA `(.L_x_53) ;  /* 0xfffffffc00f09947 */ /* 0x004fea000383ffff */
[----:B------:R-:W-:Y:S05]  /*7bb0*/  BRA `(.L_x_130) ;  /* 0xffffffb400607947 */ /* 0x000fea000383ffff */
.L_x_54:
[----:B------:R-:W-:-:S07]  /*7bc0*/  MOV R2, UR6 ;  /* 0x0000000600027c02 */ /* 0x000fce0008000f00 */
.L_x_131:
[----:B-1----:R1:W2:Y:S02]  /*7bd0*/  SYNCS.PHASECHK.TRANS64.TRYWAIT P0, [R2+URZ+0xc0], R0 ;  /* 0x0000c000020075a7 */ /* 0x0022a400080011ff */
[----:B--2---:R-:W-:Y:S05]  /*7be0*/  @!P0 NANOSLEEP.SYNCS 0x989680 ;  /* 0x009896800000895d */ /* 0x004fea0003900000 */
[----:B------:R-:W2:Y:S02]  /*7bf0*/  @!P0 SYNCS.PHASECHK.TRANS64 P0, [R2+URZ+0xc0], R0 ;  /* 0x0000c000020085a7 */ /* 0x000ea400080010ff */
[----:B--2---:R-:W-:Y:S05]  /*7c00*/  @!P0 BRA `(.L_x_131) ;  /* 0xfffffffc00f08947 */ /* 0x004fea000383ffff */
[----:B------:R-:W-:Y:S05]  /*7c10*/  BRA `(.L_x_132) ;  /* 0xffffffb400987947 */ /* 0x000fea000383ffff */
.L_x_57:
[----:B------:R-:W-:Y:S07]  /*7c20*/  MOV R0, UR11 ;  /* 0x0000000b00007c02 */ /* 0x000fee0008000f00 */
.L_x_133:
[----:B-1----:R1:W2:Y:S02]  /*7c30*/  SYNCS.PHASECHK.TRANS64.TRYWAIT P0, [R0+URZ], R2 ;  /* 0x00000002000075a7 */ /* 0x0022a400080011ff */
[----:B--2---:R-:W-:Y:S05]  /*7c40*/  @!P0 NANOSLEEP.SYNCS 0x989680 ;  /* 0x009896800000895d */ /* 0x004fea0003900000 */
[----:B------:R-:W2:Y:S02]  /*7c50*/  @!P0 SYNCS.PHASECHK.TRANS64 P0, [R0+URZ], R2 ;  /* 0x00000002000085a7 */ /* 0x000ea400080010ff */
[----:B--2---:R-:W-:Y:S05]  /*7c60*/  @!P0 BRA `(.L_x_133) ;  /* 0xfffffffc00f08947 */ /* 0x004fea000383ffff */
[----:B------:R-:W-:Y:S05]  /*7c70*/  BRA `(.L_x_56) ;  /* 0xffffffb400b47947 */ /* 0x000fea000383ffff */
.L_x_60:
[----:B------:R-:W-:-:S07]  /*7c80*/  MOV R0, UR6 ;  /* 0x0000000600007c02 */ /* 0x000fce0008000f00 */
.L_x_134:
[----:B--2---:R2:W4:Y:S02]  /*7c90*/  SYNCS.PHASECHK.TRANS64.TRYWAIT P0, [R0+URZ], R2 ;  /* 0x00000002000075a7 */ /* 0x00452400080011ff */
[----:B----4-:R-:W-:Y:S05]  /*7ca0*/  @!P0 NANOSLEEP.SYNCS 0x989680 ;  /* 0x009896800000895d */ /* 0x010fea0003900000 */
[----:B------:R-:W4:Y:S02]  /*7cb0*/  @!P0 SYNCS.PHASECHK.TRANS64 P0, [R0+URZ], R2 ;  /* 0x00000002000085a7 */ /* 0x000f2400080010ff */
[----:B----4-:R-:W-:Y:S05]  /*7cc0*/  @!P0 BRA `(.L_x_134) ;  /* 0xfffffffc00f08947 */ /* 0x010fea000383ffff */
[----:B------:R-:W-:Y:S05]  /*7cd0*/  BRA `(.L_x_135) ;  /* 0xffffffb800e07947 */ /* 0x000fea000383ffff */
.L_x_61:
[----:B------:R-:W-:-:S07]  /*7ce0*/  MOV R0, UR6 ;  /* 0x0000000600007c02 */ /* 0x000fce0008000f00 */
.L_x_136:
[----:B-1----:R1:W2:Y:S02]  /*7cf0*/  SYNCS.PHASECHK.TRANS64.TRYWAIT P0, [R0+URZ], R3 ;  /* 0x00000003000075a7 */ /* 0x0022a400080011ff */
[----:B--2---:R-:W-:Y:S05]  /*7d00*/  @!P0 NANOSLEEP.SYNCS 0x989680 ;  /* 0x009896800000895d */ /* 0x004fea0003900000 */
[----:B------:R-:W2:Y:S02]  /*7d10*/  @!P0 SYNCS.PHASECHK.TRANS64 P0, [R0+URZ], R3 ;  /* 0x00000003000085a7 */ /* 0x000ea400080010ff */
[----:B--2---:R-:W-:Y:S05]  /*7d20*/  @!P0 BRA `(.L_x_136) ;  /* 0xfffffffc00f08947 */ /* 0x004fea000383ffff */
[----:B------:R-:W-:Y:S05]  /*7d30*/  BRA `(.L_x_137) ;  /* 0xffffffb800ec7947 */ /* 0x000fea000383ffff */
.L_x_62:
[----:B------:R-:W-:-:S07]  /*7d40*/  MOV R0, UR6 ;  /* 0x0000000600007c02 */ /* 0x000fce0008000f00 */
.L_x_138:
[----:B-1----:R1:W2:Y:S02]  /*7d50*/  SYNCS.PHASECHK.TRANS64.TRYWAIT P0, [R0+URZ], R3 ;  /* 0x00000003000075a7 */ /* 0x0022a400080011ff */
[----:B--2---:R-:W-:Y:S05]  /*7d60*/  @!P0 NANOSLEEP.SYNCS 0x989680 ;  /* 0x009896800000895d */ /* 0x004fea0003900000 */
[----:B------:R-:W2:Y:S02]  /*7d70*/  @!P0 SYNCS.PHASECHK.TRANS64 P0, [R0+URZ], R3 ;  /* 0x00000003000085a7 */ /* 0x000ea400080010ff */
[----:B--2---:R-:W-:Y:S05]  /*7d80*/  @!P0 BRA `(.L_x_138) ;  /* 0xfffffffc00f08947 */ /* 0x004fea000383ffff */
[----:B------:R-:W-:Y:S05]  /*7d90*/  BRA `(.L_x_139) ;  /* 0xffffffb800f87947 */ /* 0x000fea000383ffff */
.L_x_63:
[----:B-1----:R-:W-:-:S07]  /*7da0*/  MOV R0, UR7 ;  /* 0x0000000700007c02 */ /* 0x002fce0008000f00 */
.L_x_140:
[----:B-1----:R1:W2:Y:S02]  /*7db0*/  SYNCS.PHASECHK.TRANS64.TRYWAIT P0, [R0+URZ], R2 ;  /* 0x00000002000075a7 */ /* 0x0022a400080011ff */
[----:B--2---:R-:W-:Y:S05]  /*7dc0*/  @!P0 NANOSLEEP.SYNCS 0x989680 ;  /* 0x009896800000895d */ /* 0x004fea0003900000 */
[----:B------:R-:W2:Y:S02]  /*7dd0*/  @!P0 SYNCS.PHASECHK.TRANS64 P0, [R0+URZ], R2 ;  /* 0x00000002000085a7 */ /* 0x000ea400080010ff */
[----:B--2---:R-:W-:Y:S05]  /*7de0*/  @!P0 BRA `(.L_x_140) ;  /* 0xfffffffc00f08947 */ /* 0x004fea000383ffff */
[----:B------:R-:W-:Y:S05]  /*7df0*/  BRA `(.L_x_141) ;  /* 0xffffffbc00047947 */ /* 0x000fea000383ffff */
.L_x_68:
[----:B--2---:R2:W3:Y:S02]  /*7e00*/  SYNCS.PHASECHK.TRANS64.TRYWAIT P0, [R0+URZ+0x80], R2 ;  /* 0x00008002000075a7 */ /* 0x0044e400080011ff */
[----:B---3--:R-:W-:Y:S05]  /*7e10*/  @!P0 NANOSLEEP.SYNCS 0x989680 ;  /* 0x009896800000895d */ /* 0x008fea0003900000 */
[----:B------:R-:W3:Y:S02]  /*7e20*/  @!P0 SYNCS.PHASECHK.TRANS64 P0, [R0+URZ+0x80], R2 ;  /* 0x00008002000085a7 */ /* 0x000ee400080010ff */
[----:B---3--:R-:W-:Y:S05]  /*7e30*/  @!P0 BRA `(.L_x_68) ;  /* 0xfffffffc00f08947 */ /* 0x008fea000383ffff */
[----:B------:R-:W-:Y:S05]  /*7e40*/  BRA `(.L_x_142) ;  /* 0xffffffc000007947 */ /* 0x000fea000383ffff */
.L_x_71:
[----:B------:R-:W-:Y:S07]  /*7e50*/  MOV R0, UR7 ;  /* 0x0000000700007c02 */ /* 0x000fee0008000f00 */
.L_x_143:
[----:B--2---:R2:W3:Y:S02]  /*7e60*/  SYNCS.PHASECHK.TRANS64.TRYWAIT P0, [R0+URZ+0x78], R2 ;  /* 0x00007802000075a7 */ /* 0x0044e400080011ff */
[----:B---3--:R-:W-:Y:S05]  /*7e70*/  @!P0 NANOSLEEP.SYNCS 0x989680 ;  /* 0x009896800000895d */ /* 0x008fea0003900000 */
[----:B------:R-:W3:Y:S02]  /*7e80*/  @!P0 SYNCS.PHASECHK.TRANS64 P0, [R0+URZ+0x78], R2 ;  /* 0x00007802000085a7 */ /* 0x000ee400080010ff */
[----:B---3--:R-:W-:Y:S05]  /*7e90*/  @!P0 BRA `(.L_x_143) ;  /* 0xfffffffc00f08947 */ /* 0x008fea000383ffff */
[----:B------:R-:W-:Y:S05]  /*7ea0*/  BRA `(.L_x_70) ;  /* 0xffffffc000e07947 */ /* 0x000fea000383ffff */
.L_x_74:
[----:B------:R-:W-:Y:S07]  /*7eb0*/  MOV R0, UR15 ;  /* 0x0000000f00007c02 */ /* 0x000fee0008000f00 */
.L_x_144:
[----:B-1----:R1:W2:Y:S02]  /*7ec0*/  SYNCS.PHASECHK.TRANS64.TRYWAIT P0, [R0+URZ+0x58], R9 ;  /* 0x00005809000075a7 */ /* 0x0022a400080011ff */
[----:B--2---:R-:W-:Y:S05]  /*7ed0*/  @!P0 NANOSLEEP.SYNCS 0x989680 ;  /* 0x009896800000895d */ /* 0x004fea0003900000 */
[----:B------:R-:W2:Y:S02]  /*7ee0*/  @!P0 SYNCS.PHASECHK.TRANS64 P0, [R0+URZ+0x58], R9 ;  /* 0x00005809000085a7 */ /* 0x000ea400080010ff */
[----:B--2---:R-:W-:Y:S05]  /*7ef0*/  @!P0 BRA `(.L_x_144) ;  /* 0xfffffffc00f08947 */ /* 0x004fea000383ffff */
[----:B------:R-:W-:Y:S05]  /*7f00*/  BRA `(.L_x_145) ;  /* 0xffffffc400587947 */ /* 0x000fea000383ffff */
.L_x_75:
[----:B------:R-:W-:Y:S07]  /*7f10*/  MOV R0, UR13 ;  /* 0x0000000d00007c02 */ /* 0x000fee0008000f00 */
.L_x_146:
[----:B-1----:R1:W2:Y:S02]  /*7f20*/  SYNCS.PHASECHK.TRANS64.TRYWAIT P0, [R0+URZ+0x58], R14 ;  /* 0x0000580e000075a7 */ /* 0x0022a400080011ff */
[----:B--2---:R-:W-:Y:S05]  /*7f30*/  @!P0 NANOSLEEP.SYNCS 0x989680 ;  /* 0x009896800000895d */ /* 0x004fea0003900000 */
[----:B------:R-:W2:Y:S02]  /*7f40*/  @!P0 SYNCS.PHASECHK.TRANS64 P0, [R0+URZ+0x58], R14 ;  /* 0x0000580e000085a7 */ /* 0x000ea400080010ff */
[----:B--2---:R-:W-:Y:S05]  /*7f50*/  @!P0 BRA `(.L_x_146) ;  /* 0xfffffffc00f08947 */ /* 0x004fea000383ffff */
[----:B------:R-:W-:Y:S05]  /*7f60*/  BRA `(.L_x_147) ;  /* 0xffffffc400f87947 */ /* 0x000fea000383ffff */
.L_x_77:
[----:B------:R-:W-:-:S07]  /*7f70*/  MOV R0, UR4 ;  /* 0x0000000400007c02 */ /* 0x000fce0008000f00 */
.L_x_148:
[----:B-1----:R1:W3:Y:S02]  /*7f80*/  SYNCS.PHASECHK.TRANS64.TRYWAIT P0, [R0+URZ], R2 ;  /* 0x00000002000075a7 */ /* 0x0022e400080011ff */
[----:B---3--:R-:W-:Y:S05]  /*7f90*/  @!P0 NANOSLEEP.SYNCS 0x989680 ;  /* 0x009896800000895d */ /* 0x008fea0003900000 */
[----:B------:R-:W3:Y:S02]  /*7fa0*/  @!P0 SYNCS.PHASECHK.TRANS64 P0, [R0+URZ], R2 ;  /* 0x00000002000085a7 */ /* 0x000ee400080010ff */
[----:B---3--:R-:W-:Y:S05]  /*7fb0*/  @!P0 BRA `(.L_x_148) ;  /* 0xfffffffc00f08947 */ /* 0x008fea000383ffff */
[----:B------:R-:W-:Y:S05]  /*7fc0*/  BRA `(.L_x_149) ;  /* 0xffffffc800847947 */ /* 0x000fea000383ffff */
.L_x_78:
[----:B------:R-:W-:-:S07]  /*7fd0*/  MOV R0, UR4 ;  /* 0x0000000400007c02 */ /* 0x000fce0008000f00 */
.L_x_150:
[----:B-1----:R1:W3:Y:S02]  /*7fe0*/  SYNCS.PHASECHK.TRANS64.TRYWAIT P0, [R0+URZ], R2 ;  /* 0x00000002000075a7 */ /* 0x0022e400080011ff */
[----:B---3--:R-:W-:Y:S05]  /*7ff0*/  @!P0 NANOSLEEP.SYNCS 0x989680 ;  /* 0x009896800000895d */ /* 0x008fea0003900000 */
[----:B------:R-:W3:Y:S02]  /*8000*/  @!P0 SYNCS.PHASECHK.TRANS64 P0, [R0+URZ], R2 ;  /* 0x00000002000085a7 */ /* 0x000ee400080010ff */
[----:B---3--:R-:W-:Y:S05]  /*8010*/  @!P0 BRA `(.L_x_150) ;  /* 0xfffffffc00f08947 */ /* 0x008fea000383ffff */
[----:B------:R-:W-:Y:S05]  /*8020*/  BRA `(.L_x_151) ;  /* 0xffffffc800907947 */ /* 0x000fea000383ffff */
.L_x_80:
[----:B--2---:R2:W4:Y:S02]  /*8030*/  SYNCS.PHASECHK.TRANS64.TRYWAIT P0, [R0+URZ+0x80], R2 ;  /* 0x00008002000075a7 */ /* 0x00452400080011ff */
[----:B----4-:R-:W-:Y:S05]  /*8040*/  @!P0 NANOSLEEP.SYNCS 0x989680 ;  /* 0x009896800000895d */ /* 0x010fea0003900000 */
[----:B------:R-:W4:Y:S02]  /*8050*/  @!P0 SYNCS.PHASECHK.TRANS64 P0, [R0+URZ+0x80], R2 ;  /* 0x00008002000085a7 */ /* 0x000f2400080010ff */
[----:B----4-:R-:W-:Y:S05]  /*8060*/  @!P0 BRA `(.L_x_80) ;  /* 0xfffffffc00f08947 */ /* 0x010fea000383ffff */
[----:B------:R-:W-:Y:S05]  /*8070*/  BRA `(.L_x_152) ;  /* 0xffffffcc00747947 */ /* 0x000fea000383ffff */
.L_x_90:
[----:B-1----:R1:W3:Y:S02]  /*8080*/  SYNCS.PHASECHK.TRANS64.TRYWAIT P1, [R0+URZ+0x40], R3 ;  /* 0x00004003000075a7 */ /* 0x0022e400080211ff */
[----:B---3--:R-:W-:Y:S05]  /*8090*/  @!P1 NANOSLEEP.SYNCS 0x989680 ;  /* 0x009896800000995d */ /* 0x008fea0003900000 */
[----:B------:R-:W3:Y:S02]  /*80a0*/  @!P1 SYNCS.PHASECHK.TRANS64 P1, [R0+URZ+0x40], R3 ;  /* 0x00004003000095a7 */ /* 0x000ee400080210ff */
[----:B---3--:R-:W-:Y:S05]  /*80b0*/  @!P1 BRA `(.L_x_90) ;  /* 0xfffffffc00f09947 */ /* 0x008fea000383ffff */
[----:B------:R-:W-:Y:S05]  /*80c0*/  BRA `(.L_x_89) ;  /* 0xffffffd800a47947 */ /* 0x000fea000383ffff */
.L_x_92:
[----:B-1----:R1:W4:Y:S02]  /*80d0*/  SYNCS.PHASECHK.TRANS64.TRYWAIT P0, [R73+URZ+0xa0], R2 ;  /* 0x0000a002490075a7 */ /* 0x00232400080011ff */
[----:B----4-:R-:W-:Y:S05]  /*80e0*/  @!P0 NANOSLEEP.SYNCS 0x989680 ;  /* 0x009896800000895d */ /* 0x010fea0003900000 */
[----:B------:R-:W4:Y:S02]  /*80f0*/  @!P0 SYNCS.PHASECHK.TRANS64 P0, [R73+URZ+0xa0], R2 ;  /* 0x0000a002490085a7 */ /* 0x000f2400080010ff */
[----:B----4-:R-:W-:Y:S05]  /*8100*/  @!P0 BRA `(.L_x_92) ;  /* 0xfffffffc00f08947 */ /* 0x010fea000383ffff */
[----:B------:R-:W-:Y:S05]  /*8110*/  BRA `(.L_x_91) ;  /* 0xffffffd800dc7947 */ /* 0x000fea000383ffff */
.L_x_103:
[----:B--2---:R2:W4:Y:S02]  /*8120*/  SYNCS.PHASECHK.TRANS64.TRYWAIT P0, [R2+URZ+0x40], R107 ;  /* 0x0000406b020075a7 */ /* 0x00452400080011ff */
[----:B----4-:R-:W-:Y:S05]  /*8130*/  @!P0 NANOSLEEP.SYNCS 0x989680 ;  /* 0x009896800000895d */ /* 0x010fea0003900000 */
[----:B------:R-:W4:Y:S02]  /*8140*/  @!P0 SYNCS.PHASECHK.TRANS64 P0, [R2+URZ+0x40], R107 ;  /* 0x0000406b020085a7 */ /* 0x000f2400080010ff */
[----:B----4-:R-:W-:Y:S05]  /*8150*/  @!P0 BRA `(.L_x_103) ;  /* 0xfffffffc00f08947 */ /* 0x010fea000383ffff */
[----:B------:R-:W-:Y:S05]  /*8160*/  BRA `(.L_x_102) ;  /* 0xffffffe400c47947 */ /* 0x000fea000383ffff */
        .weak           $__internal_0_$__cuda_sm10x_tcgen05_guardrail_trap_col_being_dealloced_not_returned_by_alloc
        .type           $__internal_0_$__cuda_sm10x_tcgen05_guardrail_trap_col_being_dealloced_not_returned_by_alloc,@function
        .size           $__internal_0_$__cuda_sm10x_tcgen05_guardrail_trap_col_being_dealloced_not_returned_by_alloc,($__internal_1_$__cuda_sm10x_tcgen05_guardrail_trap_phase_invalid_during_alloc - $__internal_0_$__cuda_sm10x_tcgen05_guardrail_trap_col_being_dealloced_not_returned_by_alloc)
$__internal_0_$__cuda_sm10x_tcgen05_guardrail_trap_col_being_dealloced_not_returned_by_alloc:
[----:B------:R-:W-:Y:S05]  /*8170*/  BPT.TRAP 0x1 ;  /* 0x000000040000795c */ /* 0x000fea0000300000 */
[----:B------:R-:W-:-:S04]  /*8180*/  HFMA2 R3, -RZ, RZ, 0, 0 ;  /* 0x00000000ff037431 */ /* 0x000fc800000001ff */
[----:B------:R-:W-:Y:S05]  /*8190*/  RET.REL.NODEC R2 `(_ZN7cutlass13device_kernelINS_4gemm6kernel13GemmUniversalIN4cute5tupleIJiiiiEEENS1_10collective13CollectiveMmaINS1_35MainloopSm100TmaUmmaWarpSpecializedILi4ELi2ELi4ENS5_IJNS4_1CILi1EEESB_SB_EEEEENS5_IJNSA_ILi128EEENSA_ILi64EEESE_EEENS_6half_tENS5_IJlSB_lEEESH_SI_NS4_8TiledMMAINS4_8MMA_AtomIJNS4_20SM100_MMA_F16BF16_SSISH_SH_fLi128ELi64ELNS4_4UMMA5MajorE0ELSN_0ELNSM_7ScaleInE0ELSO_0EEEEEENS4_6LayoutISC_NS5_IJNSA_ILi0EEESS_SS_EEEEENS5_IJNS4_10UnderscoreESV_SV_EEEEENS4_13SM90_TMA_LOADENS4_14ComposedLayoutINS4_7SwizzleILi3ELi4ELi3EEENS4_18smem_ptr_flag_bitsILi16EEENSR_INS5_IJNSA_ILi8EEESF_EEENS5_IJSF_SB_EEEEEEEvNS4_8identityESY_S18_vS19_EENS_8epilogue10collective18CollectiveEpilogueINS1B_23Sm100TmaWarpSpecializedILi3ELi2ELi32ELb1ELb0EEEJSG_NS5_IJNSR_ISE_SB_EENSR_INSA_ILi32EEESB_EEEEESH_SI_SH_SI_NS1B_6fusion15FusionCallbacksIS1F_NS1K_17LinearCombinationISH_fSH_fLNS_15FloatRoundStyleE2EEESG_S1J_JEEENS4_5SM1004TMEM4LOAD26SM100_TMEM_LOAD_32dp32b32xESY_NSZ_INS10_ILi2ELi4ELi3EEES13_NSR_INS5_IJS14_S1H_EEENS5_IJS1H_SB_EEEEEEENS4_39AutoVectorizingCopyWithAssumedAlignmentILi128EEENS4_14SM90_TMA_STOREES1Y_S20_S20_EEEvvEEEEvNT_6ParamsE) ;  /* 0xffffff7c02987950 */ /* 0x000fea0003c3ffff */
        .weak           $__internal_1_$__cuda_sm10x_tcgen05_guardrail_trap_phase_invalid_during_alloc
        .type           $__internal_1_$__cuda_sm10x_tcgen05_guardrail_trap_phase_invalid_during_alloc,@function
        .size           $__internal_1_$__cuda_sm10x_tcgen05_guardrail_trap_phase_invalid_during_alloc,($__internal_2_$__cuda_sm10x_tcgen05_guardrail_trap_unallocated_columns_being_dealloced - $__internal_1_$__cuda_sm10x_tcgen05_guardrail_trap_phase_invalid_during_alloc)
$__internal_1_$__cuda_sm10x_tcgen05_guardrail_trap_phase_invalid_during_alloc:
[----:B------:R-:W-:Y:S05]  /*81a0*/  BPT.TRAP 0x1 ;  /* 0x000000040000795c */ /* 0x000fea0000300000 */
[----:B------:R-:W-:-:S04]  /*81b0*/  MOV R3, 0x0 ;  /* 0x0000000000037802 */ /* 0x000fc80000000f00 */
[----:B------:R-:W-:Y:S05]  /*81c0*/  RET.REL.NODEC R2 `(_ZN7cutlass13device_kernelINS_4gemm6kernel13GemmUniversalIN4cute5tupleIJiiiiEEENS1_10collective13CollectiveMmaINS1_35MainloopSm100TmaUmmaWarpSpecializedILi4ELi2ELi4ENS5_IJNS4_1CILi1EEESB_SB_EEEEENS5_IJNSA_ILi128EEENSA_ILi64EEESE_EEENS_6half_tENS5_IJlSB_lEEESH_SI_NS4_8TiledMMAINS4_8MMA_AtomIJNS4_20SM100_MMA_F16BF16_SSISH_SH_fLi128ELi64ELNS4_4UMMA5MajorE0ELSN_0ELNSM_7ScaleInE0ELSO_0EEEEEENS4_6LayoutISC_NS5_IJNSA_ILi0EEESS_SS_EEEEENS5_IJNS4_10UnderscoreESV_SV_EEEEENS4_13SM90_TMA_LOADENS4_14ComposedLayoutINS4_7SwizzleILi3ELi4ELi3EEENS4_18smem_ptr_flag_bitsILi16EEENSR_INS5_IJNSA_ILi8EEESF_EEENS5_IJSF_SB_EEEEEEEvNS4_8identityESY_S18_vS19_EENS_8epilogue10collective18CollectiveEpilogueINS1B_23Sm100TmaWarpSpecializedILi3ELi2ELi32ELb1ELb0EEEJSG_NS5_IJNSR_ISE_SB_EENSR_INSA_ILi32EEESB_EEEEESH_SI_SH_SI_NS1B_6fusion15FusionCallbacksIS1F_NS1K_17LinearCombinationISH_fSH_fLNS_15FloatRoundStyleE2EEESG_S1J_JEEENS4_5SM1004TMEM4LOAD26SM100_TMEM_LOAD_32dp32b32xESY_NSZ_INS10_ILi2ELi4ELi3EEES13_NSR_INS5_IJS14_S1H_EEENS5_IJS1H_SB_EEEEEEENS4_39AutoVectorizingCopyWithAssumedAlignmentILi128EEENS4_14SM90_TMA_STOREES1Y_S20_S20_EEEvvEEEEvNT_6ParamsE) ;  /* 0xffffff7c028c7950 */ /* 0x000fea0003c3ffff */
        .weak           $__internal_2_$__cuda_sm10x_tcgen05_guardrail_trap_unallocated_columns_being_dealloced
        .type           $__internal_2_$__cuda_sm10x_tcgen05_guardrail_trap_unallocated_columns_being_dealloced,@function
        .size           $__internal_2_$__cuda_sm10x_tcgen05_guardrail_trap_unallocated_columns_being_dealloced,(.L_x_154 - $__internal_2_$__cuda_sm10x_tcgen05_guardrail_trap_unallocated_columns_being_dealloced)
$__internal_2_$__cuda_sm10x_tcgen05_guardrail_trap_unallocated_columns_being_dealloced:
[----:B------:R-:W-:Y:S05]  /*81d0*/  BPT.TRAP 0x1 ;  /* 0x000000040000795c */ /* 0x000fea0000300000 */
[----:B------:R-:W-:-:S04]  /*81e0*/  HFMA2 R3, -RZ, RZ, 0, 0 ;  /* 0x00000000ff037431 */ /* 0x000fc800000001ff */
[----:B------:R-:W-:Y:S05]  /*81f0*/  RET.REL.NODEC R2 `(_ZN7cutlass13device_kernelINS_4gemm6kernel13GemmUniversalIN4cute5tupleIJiiiiEEENS1_10collective13CollectiveMmaINS1_35MainloopSm100TmaUmmaWarpSpecializedILi4ELi2ELi4ENS5_IJNS4_1CILi1EEESB_SB_EEEEENS5_IJNSA_ILi128EEENSA_ILi64EEESE_EEENS_6half_tENS5_IJlSB_lEEESH_SI_NS4_8TiledMMAINS4_8MMA_AtomIJNS4_20SM100_MMA_F16BF16_SSISH_SH_fLi128ELi64ELNS4_4UMMA5MajorE0ELSN_0ELNSM_7ScaleInE0ELSO_0EEEEEENS4_6LayoutISC_NS5_IJNSA_ILi0EEESS_SS_EEEEENS5_IJNS4_10UnderscoreESV_SV_EEEEENS4_13SM90_TMA_LOADENS4_14ComposedLayoutINS4_7SwizzleILi3ELi4ELi3EEENS4_18smem_ptr_flag_bitsILi16EEENSR_INS5_IJNSA_ILi8EEESF_EEENS5_IJSF_SB_EEEEEEEvNS4_8identityESY_S18_vS19_EENS_8epilogue10collective18CollectiveEpilogueINS1B_23Sm100TmaWarpSpecializedILi3ELi2ELi32ELb1ELb0EEEJSG_NS5_IJNSR_ISE_SB_EENSR_INSA_ILi32EEESB_EEEEESH_SI_SH_SI_NS1B_6fusion15FusionCallbacksIS1F_NS1K_17LinearCombinationISH_fSH_fLNS_15FloatRoundStyleE2EEESG_S1J_JEEENS4_5SM1004TMEM4LOAD26SM100_TMEM_LOAD_32dp32b32xESY_NSZ_INS10_ILi2ELi4ELi3EEES13_NSR_INS5_IJS14_S1H_EEENS5_IJS1H_SB_EEEEEEENS4_39AutoVectorizingCopyWithAssumedAlignmentILi128EEENS4_14SM90_TMA_STOREES1Y_S20_S20_EEEvvEEEEvNT_6ParamsE) ;  /* 0xffffff7c02807950 */ /* 0x000fea0003c3ffff */
.L_x_153:
[----:B------:R-:W-:-:S00]  /*8200*/  BRA `(.L_x_153) ;  /* 0xfffffffc00fc7947 */ /* 0x000fc0000383ffff */
[----:B------:R-:W-:-:S00]  /*8210*/  NOP ;  /* 0x0000000000007918 */ /* 0x000fc00000000000 */
        /* <DEDUP_REMOVED lines=14> */
.L_x_154:


//--------------------- .nv.global.init           --------------------------
	.section	.nv.global.init,"aw",@progbits
.nv.global.init:
	.type		$str$27,@object
	.size		$str$27,($str$28 - $str$27)
$str$27:
        /*0000*/ 	.byte	0x28, 0x61, 0x64, 0x64, 0x72, 0x65, 0x73, 0x73, 0x20, 0x26, 0x20, 0x6d, 0x61, 0x73, 0x6b, 0x29
        /*0010*/ 	.byte	0x20, 0x3d, 0x3d, 0x20, 0x30, 0x00
	.type		$str$28,@object
	.size		$str$28,($str$26 - $str$28)
$str$28:
        /*0016*/ 	.byte	0x2f, 0x74, 0x6d, 0x70, 0x2f, 0x63, 0x75, 0x74, 0x6c, 0x61, 0x73, 0x73, 0x5f, 0x73, 0x77, 0x65
        /*0026*/ 	.byte	0x65, 0x70, 0x5f, 0x73, 0x72, 0x63, 0x2f, 0x69, 0x6e, 0x63, 0x6c, 0x75, 0x64, 0x65, 0x2f, 0x63
        /*0036*/ 	.byte	0x75, 0x74, 0x65, 0x2f, 0x70, 0x6f, 0x69, 0x6e, 0x74, 0x65, 0x72, 0x5f, 0x66, 0x6c, 0x61, 0x67
        /*0046*/ 	.byte	0x67, 0x65, 0x64, 0x2e, 0x68, 0x70, 0x70, 0x00
	.type		$str$26,@object
	.size		$str$26,($str$25 - $str$26)
$str$26:
        /*004e*/ 	.byte	0x2f, 0x74, 0x6d, 0x70, 0x2f, 0x63, 0x75, 0x74, 0x6c, 0x61, 0x73, 0x73, 0x5f, 0x73, 0x77, 0x65
        /*005e*/ 	.byte	0x65, 0x70, 0x5f, 0x73, 0x72, 0x63, 0x2f, 0x69, 0x6e, 0x63, 0x6c, 0x75, 0x64, 0x65, 0x2f, 0x63
        /*006e*/ 	.byte	0x75, 0x74, 0x65, 0x2f, 0x61, 0x74, 0x6f, 0x6d, 0x2f, 0x63, 0x6f, 0x70, 0x79, 0x5f, 0x74, 0x72
        /*007e*/ 	.byte	0x61, 0x69, 0x74, 0x73, 0x5f, 0x73, 0x6d, 0x31, 0x30, 0x30, 0x2e, 0x68, 0x70, 0x70, 0x00
	.type		$str$25,@object
	.size		$str$25,(__unnamed_1 - $str$25)
$str$25:
        /*008d*/ 	.byte	0x28, 0x28, 0x75, 0x69, 0x6e, 0x74, 0x33, 0x32, 0x5f, 0x74, 0x28, 0x74, 0x68, 0x72, 0x65, 0x61
        /*009d*/ 	.byte	0x64, 0x49, 0x64, 0x78, 0x2e, 0x78, 0x29, 0x20, 0x2f, 0x20, 0x33, 0x32, 0x29, 0x20, 0x25, 0x20
        /*00ad*/ 	.byte	0x34, 0x29, 0x20, 0x3d, 0x3d, 0x20, 0x28, 0x28, 0x28, 0x74, 0x6d, 0x65, 0x6d, 0x5f, 0x61, 0x64
        /*00bd*/ 	.byte	0x64, 0x72, 0x20, 0x3e, 0x3e, 0x20, 0x31, 0x36, 0x29, 0x20, 0x2f, 0x20, 0x33, 0x32, 0x29, 0x20
        /*00cd*/ 	.byte	0x25, 0x20, 0x34, 0x29, 0x00
	.type		__unnamed_1,@object
	.size		__unnamed_1,(__unnamed_2 - __unnamed_1)
__unnamed_1:
        /*00d2*/ 	.byte	0x61, 0x75, 0x74, 0x6f, 0x20, 0x63, 0x75, 0x74, 0x65, 0x3a, 0x3a, 0x61, 0x73, 0x5f, 0x70, 0x6f
        /* <DEDUP_REMOVED lines=24> */
        /*0262*/ 	.byte	0x3e, 0x3e, 0x3e, 0x3e, 0x5d, 0x00
	.type		__unnamed_2,@object
	.size		__unnamed_2,(.L_2 - __unnamed_2)
__unnamed_2:
        /* <DEDUP_REMOVED lines=42> */
        /*0508*/ 	.byte	0x3e, 0x3e, 0x5d, 0x00
.L_2:


//--------------------- .nv.shared._ZN7cutlass13device_kernelINS_4gemm6kernel13GemmUniversalIN4cute5tupleIJiiiiEEENS1_10collective13CollectiveMmaINS1_35MainloopSm100TmaUmmaWarpSpecializedILi4ELi2ELi4ENS5_IJNS4_1CILi1EEESB_SB_EEEEENS5_IJNSA_ILi128EEENSA_ILi64EEESE_EEENS_6half_tENS5_IJlSB_lEEESH_SI_NS4_8TiledMMAINS4_8MMA_AtomIJNS4_20SM100_MMA_F16BF16_SSISH_SH_fLi128ELi64ELNS4_4UMMA5MajorE0ELSN_0ELNSM_7ScaleInE0ELSO_0EEEEEENS4_6LayoutISC_NS5_IJNSA_ILi0EEESS_SS_EEEEENS5_IJNS4_10UnderscoreESV_SV_EEEEENS4_13SM90_TMA_LOADENS4_14ComposedLayoutINS4_7SwizzleILi3ELi4ELi3EEENS4_18smem_ptr_flag_bitsILi16EEENSR_INS5_IJNSA_ILi8EEESF_EEENS5_IJSF_SB_EEEEEEEvNS4_8identityESY_S18_vS19_EENS_8epilogue10collective18CollectiveEpilogueINS1B_23Sm100TmaWarpSpecializedILi3ELi2ELi32ELb1ELb0EEEJSG_NS5_IJNSR_ISE_SB_EENSR_INSA_ILi32EEESB_EEEEESH_SI_SH_SI_NS1B_6fusion15FusionCallbacksIS1F_NS1K_17LinearCombinationISH_fSH_fLNS_15FloatRoundStyleE2EEESG_S1J_JEEENS4_5SM1004TMEM4LOAD26SM100_TMEM_LOAD_32dp32b32xESY_NSZ_INS10_ILi2ELi4ELi3EEES13_NSR_INS5_IJS14_S1H_EEENS5_IJS1H_SB_EEEEEEENS4_39AutoVectorizingCopyWithAssumedAlignmentILi128EEENS4_14SM90_TMA_STOREES1Y_S20_S20_EEEvvEEEEvNT_6ParamsE --------------------------
	.section	.nv.shared._ZN7cutlass13device_kernelINS_4gemm6kernel13GemmUniversalIN4cute5tupleIJiiiiEEENS1_10collective13CollectiveMmaINS1_35MainloopSm100TmaUmmaWarpSpecializedILi4ELi2ELi4ENS5_IJNS4_1CILi1EEESB_SB_EEEEENS5_IJNSA_ILi128EEENSA_ILi64EEESE_EEENS_6half_tENS5_IJlSB_lEEESH_SI_NS4_8TiledMMAINS4_8MMA_AtomIJNS4_20SM100_MMA_F16BF16_SSISH_SH_fLi128ELi64ELNS4_4UMMA5MajorE0ELSN_0ELNSM_7ScaleInE0ELSO_0EEEEEENS4_6LayoutISC_NS5_IJNSA_ILi0EEESS_SS_EEEEENS5_IJNS4_10UnderscoreESV_SV_EEEEENS4_13SM90_TMA_LOADENS4_14ComposedLayoutINS4_7SwizzleILi3ELi4ELi3EEENS4_18smem_ptr_flag_bitsILi16EEENSR_INS5_IJNSA_ILi8EEESF_EEENS5_IJSF_SB_EEEEEEEvNS4_8identityESY_S18_vS19_EENS_8epilogue10collective18CollectiveEpilogueINS1B_23Sm100TmaWarpSpecializedILi3ELi2ELi32ELb1ELb0EEEJSG_NS5_IJNSR_ISE_SB_EENSR_INSA_ILi32EEESB_EEEEESH_SI_SH_SI_NS1B_6fusion15FusionCallbacksIS1F_NS1K_17LinearCombinationISH_fSH_fLNS_15FloatRoundStyleE2EEESG_S1J_JEEENS4_5SM1004TMEM4LOAD26SM100_TMEM_LOAD_32dp32b32xESY_NSZ_INS10_ILi2ELi4ELi3EEES13_NSR_INS5_IJS14_S1H_EEENS5_IJS1H_SB_EEEEEEENS4_39AutoVectorizingCopyWithAssumedAlignmentILi128EEENS4_14SM90_TMA_STOREES1Y_S20_S20_EEEvvEEEEvNT_6ParamsE,"aw",@nobits
	.sectionflags	@""
	.align	16
	.zero		1024


//--------------------- .nv.shared.reserved.0     --------------------------
	.section	.nv.shared.reserved.0,"aw",@nobits
	.weak		__nv_reservedSMEM_offset_0_alias
	.size		__nv_reservedSMEM_offset_0_alias, 0, 64
	.other		__nv_reservedSMEM_offset_0_alias,@"STO_CUDA_RESERVED_SHARED STV_DEFAULT"
__nv_reservedSMEM_offset_0_alias:
	.zero		0
.nv.shared.reserved.0:
	.zero		64
	.weak		__nv_reservedSMEM_tcgen05_partition
	.type		__nv_reservedSMEM_tcgen05_partition,@object
	.size		__nv_reservedSMEM_tcgen05_partition,(.L_0 - __nv_reservedSMEM_tcgen05_partition)
__nv_reservedSMEM_tcgen05_partition:
	.zero		32
.L_0:


//--------------------- .nv.global                --------------------------
	.section	.nv.global,"aw",@nobits
.nv.global:
	.type		_ZN40_INTERNAL_ffc8b455_4_k_cu_f437b8ae_382334cute1_E,@object
	.size		_ZN40_INTERNAL_ffc8b455_4_k_cu_f437b8ae_382334cute1_E,(_ZN40_INTERNAL_ffc8b455_4_k_cu_f437b8ae_382334cuda3std3__45__cpo6cbeginE - _ZN40_INTERNAL_ffc8b455_4_k_cu_f437b8ae_382334cute1_E)
_ZN40_INTERNAL_ffc8b455_4_k_cu_f437b8ae_382334cute1_E:
	.zero		1
	.type		_ZN40_INTERNAL_ffc8b455_4_k_cu_f437b8ae_382334cuda3std3__45__cpo6cbeginE,@object
	.size		_ZN40_INTERNAL_ffc8b455_4_k_cu_f437b8ae_382334cuda3std3__45__cpo6cbeginE,(_ZN40_INTERNAL_ffc8b455_4_k_cu_f437b8ae_382334cuda3std3__48in_placeE - _ZN40_INTERNAL_ffc8b455_4_k_cu_f437b8ae_382334cuda3std3__45__cpo6cbeginE)
_ZN40_INTERNAL_ffc8b455_4_k_cu_f437b8ae_382334cuda3std3__45__cpo6cbeginE:
	.zero		1
	.type		_ZN40_INTERNAL_ffc8b455_4_k_cu_f437b8ae_382334cuda3std3__48in_placeE,@object
	.size		_ZN40_INTERNAL_ffc8b455_4_k_cu_f437b8ae_382334cuda3std3__48in_placeE,(_ZN40_INTERNAL_ffc8b455_4_k_cu_f437b8ae_382334cuda3std6ranges3__45__cpo9iter_moveE - _ZN40_INTERNAL_ffc8b455_4_k_cu_f437b8ae_382334cuda3std3__48in_placeE)
_ZN40_INTERNAL_ffc8b455_4_k_cu_f437b8ae_382334cuda3std3__48in_placeE:
	.zero		1
	.type		_ZN40_INTERNAL_ffc8b455_4_k_cu_f437b8ae_382334cuda3std6ranges3__45__cpo9iter_moveE,@object
	.size		_ZN40_INTERNAL_ffc8b455_4_k_cu_f437b8ae_382334cuda3std6ranges3__45__cpo9iter_moveE,(_ZN40_INTERNAL_ffc8b455_4_k_cu_f437b8ae_382334cuda3std3__45__cpo5beginE - _ZN40_INTERNAL_ffc8b455_4_k_cu_f437b8ae_382334cuda3std6ranges3__45__cpo9iter_moveE)
_ZN40_INTERNAL_ffc8b455_4_k_cu_f437b8ae_382334cuda3std6ranges3__45__cpo9iter_moveE:
	.zero		1
	.type		_ZN40_INTERNAL_ffc8b455_4_k_cu_f437b8ae_382334cuda3std3__45__cpo5beginE,@object
	.size		_ZN40_INTERNAL_ffc8b455_4_k_cu_f437b8ae_382334cuda3std3__45__cpo5beginE,(_ZN40_INTERNAL_ffc8b455_4_k_cu_f437b8ae_382334cuda3std3__442_GLOBAL__N__ffc8b455_4_k_cu_f437b8ae_382336ignoreE - _ZN40_INTERNAL_ffc8b455_4_k_cu_f437b8ae_382334cuda3std3__45__cpo5beginE)
_ZN40_INTERNAL_ffc8b455_4_k_cu_f437b8ae_382334cuda3std3__45__cpo5beginE:
	.zero		1
	.type		_ZN40_INTERNAL_ffc8b455_4_k_cu_f437b8ae_382334cuda3std3__442_GLOBAL__N__ffc8b455_4_k_cu_f437b8ae_382336ignoreE,@object
	.size		_ZN40_INTERNAL_ffc8b455_4_k_cu_f437b8ae_382334cuda3std3__442_GLOBAL__N__ffc8b455_4_k_cu_f437b8ae_382336ignoreE,(_ZN40_INTERNAL_ffc8b455_4_k_cu_f437b8ae_382334cute7productE - _ZN40_INTERNAL_ffc8b455_4_k_cu_f437b8ae_382334cuda3std3__442_GLOBAL__N__ffc8b455_4_k_cu_f437b8ae_382336ignoreE)
_ZN40_INTERNAL_ffc8b455_4_k_cu_f437b8ae_382334cuda3std3__442_GLOBAL__N__ffc8b455_4_k_cu_f437b8ae_382336ignoreE:
	.zero		1
	.type		_ZN40_INTERNAL_ffc8b455_4_k_cu_f437b8ae_382334cute7productE,@object
	.size		_ZN40_INTERNAL_ffc8b455_4_k_cu_f437b8ae_382334cute7productE,(_ZN40_INTERNAL_ffc8b455_4_k_cu_f437b8ae_382334cuda3std3__45__cpo3endE - _ZN40_INTERNAL_ffc8b455_4_k_cu_f437b8ae_382334cute7productE)
_ZN40_INTERNAL_ffc8b455_4_k_cu_f437b8ae_382334cute7productE:
	.zero		1
	.type		_ZN40_INTERNAL_ffc8b455_4_k_cu_f437b8ae_382334cuda3std3__45__cpo3endE,@object
	.size		_ZN40_INTERNAL_ffc8b455_4_k_cu_f437b8ae_382334cuda3std3__45__cpo3endE,(_ZN40_INTERNAL_ffc8b455_4_k_cu_f437b8ae_382334cuda3std3__419piecewise_constructE - _ZN40_INTERNAL_ffc8b455_4_k_cu_f437b8ae_382334cuda3std3__45__cpo3endE)
_ZN40_INTERNAL_ffc8b455_4_k_cu_f437b8ae_382334cuda3std3__45__cpo3endE:
	.zero		1
	.type		_ZN40_INTERNAL_ffc8b455_4_k_cu_f437b8ae_382334cuda3std3__419piecewise_constructE,@object
	.size		_ZN40_INTERNAL_ffc8b455_4_k_cu_f437b8ae_382334cuda3std3__419piecewise_constructE,(_ZN40_INTERNAL_ffc8b455_4_k_cu_f437b8ae_382334cuda3std3__45__cpo4cendE - _ZN40_INTERNAL_ffc8b455_4_k_cu_f437b8ae_382334cuda3std3__419piecewise_constructE)
_ZN40_INTERNAL_ffc8b455_4_k_cu_f437b8ae_382334cuda3std3__419piecewise_constructE:
	.zero		1
	.type		_ZN40_INTERNAL_ffc8b455_4_k_cu_f437b8ae_382334cuda3std3__45__cpo4cendE,@object
	.size		_ZN40_INTERNAL_ffc8b455_4_k_cu_f437b8ae_382334cuda3std3__45__cpo4cendE,(_ZN40_INTERNAL_ffc8b455_4_k_cu_f437b8ae_382334cuda3std6ranges3__45__cpo4swapE - _ZN40_INTERNAL_ffc8b455_4_k_cu_f437b8ae_382334cuda3std3__45__cpo4cendE)
_ZN40_INTERNAL_ffc8b455_4_k_cu_f437b8ae_382334cuda3std3__45__cpo4cendE:
	.zero		1
	.type		_ZN40_INTERNAL_ffc8b455_4_k_cu_f437b8ae_382334cuda3std6ranges3__45__cpo4swapE,@object
	.size		_ZN40_INTERNAL_ffc8b455_4_k_cu_f437b8ae_382334cuda3std6ranges3__45__cpo4swapE,(.L_10 - _ZN40_INTERNAL_ffc8b455_4_k_cu_f437b8ae_382334cuda3std6ranges3__45__cpo4swapE)
_ZN40_INTERNAL_ffc8b455_4_k_cu_f437b8ae_382334cuda3std6ranges3__45__cpo4swapE:
	.zero		1
.L_10:


//--------------------- .nv.constant0._ZN7cutlass13device_kernelINS_4gemm6kernel13GemmUniversalIN4cute5tupleIJiiiiEEENS1_10collective13CollectiveMmaINS1_35MainloopSm100TmaUmmaWarpSpecializedILi4ELi2ELi4ENS5_IJNS4_1CILi1EEESB_SB_EEEEENS5_IJNSA_ILi128EEENSA_ILi64EEESE_EEENS_6half_tENS5_IJlSB_lEEESH_SI_NS4_8TiledMMAINS4_8MMA_AtomIJNS4_20SM100_MMA_F16BF16_SSISH_SH_fLi128ELi64ELNS4_4UMMA5MajorE0ELSN_0ELNSM_7ScaleInE0ELSO_0EEEEEENS4_6LayoutISC_NS5_IJNSA_ILi0EEESS_SS_EEEEENS5_IJNS4_10UnderscoreESV_SV_EEEEENS4_13SM90_TMA_LOADENS4_14ComposedLayoutINS4_7SwizzleILi3ELi4ELi3EEENS4_18smem_ptr_flag_bitsILi16EEENSR_INS5_IJNSA_ILi8EEESF_EEENS5_IJSF_SB_EEEEEEEvNS4_8identityESY_S18_vS19_EENS_8epilogue10collective18CollectiveEpilogueINS1B_23Sm100TmaWarpSpecializedILi3ELi2ELi32ELb1ELb0EEEJSG_NS5_IJNSR_ISE_SB_EENSR_INSA_ILi32EEESB_EEEEESH_SI_SH_SI_NS1B_6fusion15FusionCallbacksIS1F_NS1K_17LinearCombinationISH_fSH_fLNS_15FloatRoundStyleE2EEESG_S1J_JEEENS4_5SM1004TMEM4LOAD26SM100_TMEM_LOAD_32dp32b32xESY_NSZ_INS10_ILi2ELi4ELi3EEES13_NSR_INS5_IJS14_S1H_EEENS5_IJS1H_SB_EEEEEEENS4_39AutoVectorizingCopyWithAssumedAlignmentILi128EEENS4_14SM90_TMA_STOREES1Y_S20_S20_EEEvvEEEEvNT_6ParamsE --------------------------
	.section	.nv.constant0._ZN7cutlass13device_kernelINS_4gemm6kernel13GemmUniversalIN4cute5tupleIJiiiiEEENS1_10collective13CollectiveMmaINS1_35MainloopSm100TmaUmmaWarpSpecializedILi4ELi2ELi4ENS5_IJNS4_1CILi1EEESB_SB_EEEEENS5_IJNSA_ILi128EEENSA_ILi64EEESE_EEENS_6half_tENS5_IJlSB_lEEESH_SI_NS4_8TiledMMAINS4_8MMA_AtomIJNS4_20SM100_MMA_F16BF16_SSISH_SH_fLi128ELi64ELNS4_4UMMA5MajorE0ELSN_0ELNSM_7ScaleInE0ELSO_0EEEEEENS4_6LayoutISC_NS5_IJNSA_ILi0EEESS_SS_EEEEENS5_IJNS4_10UnderscoreESV_SV_EEEEENS4_13SM90_TMA_LOADENS4_14ComposedLayoutINS4_7SwizzleILi3ELi4ELi3EEENS4_18smem_ptr_flag_bitsILi16EEENSR_INS5_IJNSA_ILi8EEESF_EEENS5_IJSF_SB_EEEEEEEvNS4_8identityESY_S18_vS19_EENS_8epilogue10collective18CollectiveEpilogueINS1B_23Sm100TmaWarpSpecializedILi3ELi2ELi32ELb1ELb0EEEJSG_NS5_IJNSR_ISE_SB_EENSR_INSA_ILi32EEESB_EEEEESH_SI_SH_SI_NS1B_6fusion15FusionCallbacksIS1F_NS1K_17LinearCombinationISH_fSH_fLNS_15FloatRoundStyleE2EEESG_S1J_JEEENS4_5SM1004TMEM4LOAD26SM100_TMEM_LOAD_32dp32b32xESY_NSZ_INS10_ILi2ELi4ELi3EEES13_NSR_INS5_IJS14_S1H_EEENS5_IJS1H_SB_EEEEEEENS4_39AutoVectorizingCopyWithAssumedAlignmentILi128EEENS4_14SM90_TMA_STOREES1Y_S20_S20_EEEvvEEEEvNT_6ParamsE,"a",@progbits
	.sectionflags	@""
	.align	4
.nv.constant0._ZN7cutlass13device_kernelINS_4gemm6kernel13GemmUniversalIN4cute5tupleIJiiiiEEENS1_10collective13CollectiveMmaINS1_35MainloopSm100TmaUmmaWarpSpecializedILi4ELi2ELi4ENS5_IJNS4_1CILi1EEESB_SB_EEEEENS5_IJNSA_ILi128EEENSA_ILi64EEESE_EEENS_6half_tENS5_IJlSB_lEEESH_SI_NS4_8TiledMMAINS4_8MMA_AtomIJNS4_20SM100_MMA_F16BF16_SSISH_SH_fLi128ELi64ELNS4_4UMMA5MajorE0ELSN_0ELNSM_7ScaleInE0ELSO_0EEEEEENS4_6LayoutISC_NS5_IJNSA_ILi0EEESS_SS_EEEEENS5_IJNS4_10UnderscoreESV_SV_EEEEENS4_13SM90_TMA_LOADENS4_14ComposedLayoutINS4_7SwizzleILi3ELi4ELi3EEENS4_18smem_ptr_flag_bitsILi16EEENSR_INS5_IJNSA_ILi8EEESF_EEENS5_IJSF_SB_EEEEEEEvNS4_8identityESY_S18_vS19_EENS_8epilogue10collective18CollectiveEpilogueINS1B_23Sm100TmaWarpSpecializedILi3ELi2ELi32ELb1ELb0EEEJSG_NS5_IJNSR_ISE_SB_EENSR_INSA_ILi32EEESB_EEEEESH_SI_SH_SI_NS1B_6fusion15FusionCallbacksIS1F_NS1K_17LinearCombinationISH_fSH_fLNS_15FloatRoundStyleE2EEESG_S1J_JEEENS4_5SM1004TMEM4LOAD26SM100_TMEM_LOAD_32dp32b32xESY_NSZ_INS10_ILi2ELi4ELi3EEES13_NSR_INS5_IJS14_S1H_EEENS5_IJS1H_SB_EEEEEEENS4_39AutoVectorizingCopyWithAssumedAlignmentILi128EEENS4_14SM90_TMA_STOREES1Y_S20_S20_EEEvvEEEEvNT_6ParamsE:
	.zero		2944


//--------------------- SYMBOLS --------------------------

	.type		.nv.reservedSmem.offset0,@object
	.size		.nv.reservedSmem.offset0,0x4
	.type		.nv.reservedSmem.cap,@object
	.size		.nv.reservedSmem.cap,0x4
	.type		__assertfail,@function
